//
// Generated by NVIDIA NVVM Compiler
//
// Compiler Build ID: CL-36424714
// Cuda compilation tools, release 13.0, V13.0.88
// Based on NVVM 20.0.0
//

.version 9.0
.target sm_100
.address_size 64

	// .globl	_Z20CalculateHashPatternPcPiS0_
// _ZZN3cub18CUB_300001_SM_10006detail4scan16DeviceScanKernelINS2_10policy_hubIiiiy9CustomSumE10Policy1000EPiS8_NS0_13ScanTileStateIiLb1EEES5_NS0_8NullTypeEyiLb0ESB_EEvT0_T1_T2_iT3_T4_T5_E12temp_storage has been demoted
.global .align 1 .b8 _ZN34_INTERNAL_d4d1b7e6_4_k_cu_71016e904cuda3std3__45__cpo5beginE[1];
.global .align 1 .b8 _ZN34_INTERNAL_d4d1b7e6_4_k_cu_71016e904cuda3std3__45__cpo3endE[1];
.global .align 1 .b8 _ZN34_INTERNAL_d4d1b7e6_4_k_cu_71016e904cuda3std3__45__cpo6cbeginE[1];
.global .align 1 .b8 _ZN34_INTERNAL_d4d1b7e6_4_k_cu_71016e904cuda3std3__45__cpo4cendE[1];
.global .align 1 .b8 _ZN34_INTERNAL_d4d1b7e6_4_k_cu_71016e904cuda3std3__45__cpo6rbeginE[1];
.global .align 1 .b8 _ZN34_INTERNAL_d4d1b7e6_4_k_cu_71016e904cuda3std3__45__cpo4rendE[1];
.global .align 1 .b8 _ZN34_INTERNAL_d4d1b7e6_4_k_cu_71016e904cuda3std3__45__cpo7crbeginE[1];
.global .align 1 .b8 _ZN34_INTERNAL_d4d1b7e6_4_k_cu_71016e904cuda3std3__45__cpo5crendE[1];
.global .align 1 .b8 _ZN34_INTERNAL_d4d1b7e6_4_k_cu_71016e904cuda3std3__436_GLOBAL__N__d4d1b7e6_4_k_cu_71016e906ignoreE[1];
.global .align 1 .b8 _ZN34_INTERNAL_d4d1b7e6_4_k_cu_71016e904cuda3std3__419piecewise_constructE[1];
.global .align 1 .b8 _ZN34_INTERNAL_d4d1b7e6_4_k_cu_71016e904cuda3std3__48in_placeE[1];
.global .align 1 .b8 _ZN34_INTERNAL_d4d1b7e6_4_k_cu_71016e904cuda3std3__420unreachable_sentinelE[1];
.global .align 1 .b8 _ZN34_INTERNAL_d4d1b7e6_4_k_cu_71016e904cuda3std3__47nulloptE[1];
.global .align 1 .b8 _ZN34_INTERNAL_d4d1b7e6_4_k_cu_71016e904cuda3std3__48unexpectE[1];
.global .align 1 .b8 _ZN34_INTERNAL_d4d1b7e6_4_k_cu_71016e904cuda3std6ranges3__45__cpo4swapE[1];
.global .align 1 .b8 _ZN34_INTERNAL_d4d1b7e6_4_k_cu_71016e904cuda3std6ranges3__45__cpo9iter_moveE[1];
.global .align 1 .b8 _ZN34_INTERNAL_d4d1b7e6_4_k_cu_71016e904cuda3std6ranges3__45__cpo5beginE[1];
.global .align 1 .b8 _ZN34_INTERNAL_d4d1b7e6_4_k_cu_71016e904cuda3std6ranges3__45__cpo3endE[1];
.global .align 1 .b8 _ZN34_INTERNAL_d4d1b7e6_4_k_cu_71016e904cuda3std6ranges3__45__cpo6cbeginE[1];
.global .align 1 .b8 _ZN34_INTERNAL_d4d1b7e6_4_k_cu_71016e904cuda3std6ranges3__45__cpo4cendE[1];
.global .align 1 .b8 _ZN34_INTERNAL_d4d1b7e6_4_k_cu_71016e904cuda3std6ranges3__45__cpo7advanceE[1];
.global .align 1 .b8 _ZN34_INTERNAL_d4d1b7e6_4_k_cu_71016e904cuda3std6ranges3__45__cpo9iter_swapE[1];
.global .align 1 .b8 _ZN34_INTERNAL_d4d1b7e6_4_k_cu_71016e904cuda3std6ranges3__45__cpo4nextE[1];
.global .align 1 .b8 _ZN34_INTERNAL_d4d1b7e6_4_k_cu_71016e904cuda3std6ranges3__45__cpo4prevE[1];
.global .align 1 .b8 _ZN34_INTERNAL_d4d1b7e6_4_k_cu_71016e904cuda3std6ranges3__45__cpo4dataE[1];
.global .align 1 .b8 _ZN34_INTERNAL_d4d1b7e6_4_k_cu_71016e904cuda3std6ranges3__45__cpo5cdataE[1];
.global .align 1 .b8 _ZN34_INTERNAL_d4d1b7e6_4_k_cu_71016e904cuda3std6ranges3__45__cpo4sizeE[1];
.global .align 1 .b8 _ZN34_INTERNAL_d4d1b7e6_4_k_cu_71016e904cuda3std6ranges3__45__cpo5ssizeE[1];
.global .align 1 .b8 _ZN34_INTERNAL_d4d1b7e6_4_k_cu_71016e904cuda3std6ranges3__45__cpo8distanceE[1];
.global .align 1 .b8 _ZN34_INTERNAL_d4d1b7e6_4_k_cu_71016e906thrust24THRUST_300001_SM_1000_NS6system6detail10sequential3seqE[1];
.global .align 1 .b8 _ZN34_INTERNAL_d4d1b7e6_4_k_cu_71016e906thrust24THRUST_300001_SM_1000_NS12placeholders2_1E[1];
.global .align 1 .b8 _ZN34_INTERNAL_d4d1b7e6_4_k_cu_71016e906thrust24THRUST_300001_SM_1000_NS12placeholders2_2E[1];
.global .align 1 .b8 _ZN34_INTERNAL_d4d1b7e6_4_k_cu_71016e906thrust24THRUST_300001_SM_1000_NS12placeholders2_3E[1];
.global .align 1 .b8 _ZN34_INTERNAL_d4d1b7e6_4_k_cu_71016e906thrust24THRUST_300001_SM_1000_NS12placeholders2_4E[1];
.global .align 1 .b8 _ZN34_INTERNAL_d4d1b7e6_4_k_cu_71016e906thrust24THRUST_300001_SM_1000_NS12placeholders2_5E[1];
.global .align 1 .b8 _ZN34_INTERNAL_d4d1b7e6_4_k_cu_71016e906thrust24THRUST_300001_SM_1000_NS12placeholders2_6E[1];
.global .align 1 .b8 _ZN34_INTERNAL_d4d1b7e6_4_k_cu_71016e906thrust24THRUST_300001_SM_1000_NS12placeholders2_7E[1];
.global .align 1 .b8 _ZN34_INTERNAL_d4d1b7e6_4_k_cu_71016e906thrust24THRUST_300001_SM_1000_NS12placeholders2_8E[1];
.global .align 1 .b8 _ZN34_INTERNAL_d4d1b7e6_4_k_cu_71016e906thrust24THRUST_300001_SM_1000_NS12placeholders2_9E[1];
.global .align 1 .b8 _ZN34_INTERNAL_d4d1b7e6_4_k_cu_71016e906thrust24THRUST_300001_SM_1000_NS12placeholders3_10E[1];

.visible .entry _Z20CalculateHashPatternPcPiS0_(
	.param .u64 .ptr .align 1 _Z20CalculateHashPatternPcPiS0__param_0,
	.param .u64 .ptr .align 1 _Z20CalculateHashPatternPcPiS0__param_1,
	.param .u64 .ptr .align 1 _Z20CalculateHashPatternPcPiS0__param_2
)
{
	.reg .pred 	%p<3>;
	.reg .b16 	%rs<6>;
	.reg .b32 	%r<87>;
	.reg .b64 	%rd<19>;

	ld.param.u64 	%rd6, [_Z20CalculateHashPatternPcPiS0__param_0];
	ld.param.u64 	%rd7, [_Z20CalculateHashPatternPcPiS0__param_1];
	ld.param.u64 	%rd5, [_Z20CalculateHashPatternPcPiS0__param_2];
	cvta.to.global.u64 	%rd1, %rd7;
	mov.u32 	%r1, %tid.x;
	mul.lo.s32 	%r5, %r1, 13;
	cvta.to.global.u64 	%rd8, %rd6;
	cvt.u64.u32 	%rd9, %r5;
	add.s64 	%rd10, %rd8, %rd9;
	ld.global.s8 	%rs1, [%rd10];
	mul.wide.s16 	%r6, %rs1, 4;
	ld.global.s8 	%rs2, [%rd10+1];
	mul.wide.s16 	%r7, %rs2, 2;
	add.s32 	%r8, %r6, %r7;
	ld.global.s8 	%r9, [%rd10+2];
	add.s32 	%r10, %r8, %r9;
	shl.b32 	%r11, %r10, 2;
	ld.global.s8 	%rs3, [%rd10+3];
	mul.wide.s16 	%r12, %rs3, 2;
	add.s32 	%r13, %r11, %r12;
	ld.global.s8 	%r14, [%rd10+4];
	add.s32 	%r15, %r13, %r14;
	shl.b32 	%r16, %r15, 2;
	ld.global.s8 	%rs4, [%rd10+5];
	mul.wide.s16 	%r17, %rs4, 2;
	add.s32 	%r18, %r16, %r17;
	ld.global.s8 	%r19, [%rd10+6];
	add.s32 	%r20, %r18, %r19;
	shl.b32 	%r21, %r20, 2;
	ld.global.s8 	%rs5, [%rd10+7];
	mul.wide.s16 	%r22, %rs5, 2;
	add.s32 	%r23, %r21, %r22;
	ld.global.s8 	%r24, [%rd10+8];
	add.s32 	%r25, %r23, %r24;
	add.s32 	%r26, %r25, -49056;
	mul.hi.s32 	%r27, %r26, -2146992015;
	add.s32 	%r28, %r27, %r26;
	shr.u32 	%r29, %r28, 31;
	shr.s32 	%r30, %r28, 15;
	add.s32 	%r31, %r30, %r29;
	mul.lo.s32 	%r32, %r31, 65521;
	sub.s32 	%r33, %r26, %r32;
	shl.b32 	%r34, %r33, 1;
	ld.global.s8 	%r35, [%rd10+9];
	add.s32 	%r36, %r35, %r34;
	add.s32 	%r37, %r36, -96;
	mul.hi.s32 	%r38, %r37, -2146992015;
	add.s32 	%r39, %r38, %r37;
	shr.u32 	%r40, %r39, 31;
	shr.s32 	%r41, %r39, 15;
	add.s32 	%r42, %r41, %r40;
	mul.lo.s32 	%r43, %r42, 65521;
	sub.s32 	%r44, %r37, %r43;
	shl.b32 	%r45, %r44, 1;
	ld.global.s8 	%r46, [%rd10+10];
	add.s32 	%r47, %r46, %r45;
	add.s32 	%r48, %r47, -96;
	mul.hi.s32 	%r49, %r48, -2146992015;
	add.s32 	%r50, %r49, %r48;
	shr.u32 	%r51, %r50, 31;
	shr.s32 	%r52, %r50, 15;
	add.s32 	%r53, %r52, %r51;
	mul.lo.s32 	%r54, %r53, 65521;
	sub.s32 	%r55, %r48, %r54;
	shl.b32 	%r56, %r55, 1;
	ld.global.s8 	%r57, [%rd10+11];
	add.s32 	%r58, %r57, %r56;
	add.s32 	%r59, %r58, -96;
	mul.hi.s32 	%r60, %r59, -2146992015;
	add.s32 	%r61, %r60, %r59;
	shr.u32 	%r62, %r61, 31;
	shr.s32 	%r63, %r61, 15;
	add.s32 	%r64, %r63, %r62;
	mul.lo.s32 	%r65, %r64, 65521;
	sub.s32 	%r66, %r59, %r65;
	shl.b32 	%r67, %r66, 1;
	ld.global.s8 	%r68, [%rd10+12];
	add.s32 	%r69, %r68, %r67;
	add.s32 	%r70, %r69, -96;
	mul.hi.s32 	%r71, %r70, -2146992015;
	add.s32 	%r72, %r71, %r70;
	shr.u32 	%r73, %r72, 31;
	shr.s32 	%r74, %r72, 15;
	add.s32 	%r75, %r74, %r73;
	mul.lo.s32 	%r76, %r75, 65521;
	sub.s32 	%r86, %r70, %r76;
	cvt.s64.s32 	%rd18, %r86;
	mul.wide.s32 	%rd11, %r86, 4;
	add.s64 	%rd12, %rd1, %rd11;
	atom.global.add.u32 	%r77, [%rd12], 1;
	setp.eq.s32 	%p1, %r77, 0;
	@%p1 bra 	$L__BB0_2;
$L__BB0_1:
	add.s32 	%r78, %r86, 1;
	mul.hi.s32 	%r79, %r78, -2146992015;
	add.s32 	%r80, %r79, %r78;
	shr.u32 	%r81, %r80, 31;
	shr.s32 	%r82, %r80, 15;
	add.s32 	%r83, %r82, %r81;
	mul.lo.s32 	%r84, %r83, 65521;
	sub.s32 	%r86, %r78, %r84;
	cvt.s64.s32 	%rd18, %r86;
	mul.wide.s32 	%rd13, %r86, 4;
	add.s64 	%rd14, %rd1, %rd13;
	atom.global.add.u32 	%r85, [%rd14], 1;
	setp.ne.s32 	%p2, %r85, 0;
	@%p2 bra 	$L__BB0_1;
$L__BB0_2:
	cvta.to.global.u64 	%rd15, %rd5;
	shl.b64 	%rd16, %rd18, 2;
	add.s64 	%rd17, %rd15, %rd16;
	st.global.u32 	[%rd17], %r1;
	ret;

}
	// .globl	_Z15CalculateHashesPiPcS_
.visible .entry _Z15CalculateHashesPiPcS_(
	.param .u64 .ptr .align 1 _Z15CalculateHashesPiPcS__param_0,
	.param .u64 .ptr .align 1 _Z15CalculateHashesPiPcS__param_1,
	.param .u64 .ptr .align 1 _Z15CalculateHashesPiPcS__param_2
)
{
	.reg .b32 	%r<16>;
	.reg .b64 	%rd<21>;

	ld.param.u64 	%rd1, [_Z15CalculateHashesPiPcS__param_0];
	ld.param.u64 	%rd2, [_Z15CalculateHashesPiPcS__param_1];
	ld.param.u64 	%rd3, [_Z15CalculateHashesPiPcS__param_2];
	cvta.to.global.u64 	%rd4, %rd1;
	cvta.to.global.u64 	%rd5, %rd2;
	cvta.to.global.u64 	%rd6, %rd3;
	mov.u32 	%r1, %ctaid.x;
	mov.u32 	%r2, %ntid.x;
	mov.u32 	%r3, %tid.x;
	mad.lo.s32 	%r4, %r1, %r2, %r3;
	cvt.s64.s32 	%rd7, %r4;
	sub.s64 	%rd8, 262143, %rd7;
	mul.hi.s64 	%rd9, %rd8, -9221119687151026167;
	add.s64 	%rd10, %rd9, %rd8;
	shr.u64 	%rd11, %rd10, 63;
	shr.s64 	%rd12, %rd10, 15;
	add.s64 	%rd13, %rd12, %rd11;
	mul.lo.s64 	%rd14, %rd13, 65520;
	sub.s64 	%rd15, %rd8, %rd14;
	shl.b64 	%rd16, %rd15, 2;
	add.s64 	%rd17, %rd6, %rd16;
	ld.global.u32 	%r5, [%rd17];
	add.s64 	%rd18, %rd5, %rd7;
	ld.global.s8 	%r6, [%rd18];
	add.s32 	%r7, %r6, -96;
	mul.lo.s32 	%r8, %r7, %r5;
	mul.hi.s32 	%r9, %r8, -2146992015;
	add.s32 	%r10, %r9, %r8;
	shr.u32 	%r11, %r10, 31;
	shr.s32 	%r12, %r10, 15;
	add.s32 	%r13, %r12, %r11;
	mul.lo.s32 	%r14, %r13, 65521;
	sub.s32 	%r15, %r8, %r14;
	mul.wide.s32 	%rd19, %r4, 4;
	add.s64 	%rd20, %rd4, %rd19;
	st.global.u32 	[%rd20], %r15;
	ret;

}
	// .globl	_Z11FindMatchesPiPcS0_S_S_S_S_
.visible .entry _Z11FindMatchesPiPcS0_S_S_S_S_(
	.param .u64 .ptr .align 1 _Z11FindMatchesPiPcS0_S_S_S_S__param_0,
	.param .u64 .ptr .align 1 _Z11FindMatchesPiPcS0_S_S_S_S__param_1,
	.param .u64 .ptr .align 1 _Z11FindMatchesPiPcS0_S_S_S_S__param_2,
	.param .u64 .ptr .align 1 _Z11FindMatchesPiPcS0_S_S_S_S__param_3,
	.param .u64 .ptr .align 1 _Z11FindMatchesPiPcS0_S_S_S_S__param_4,
	.param .u64 .ptr .align 1 _Z11FindMatchesPiPcS0_S_S_S_S__param_5,
	.param .u64 .ptr .align 1 _Z11FindMatchesPiPcS0_S_S_S_S__param_6
)
{
	.reg .pred 	%p<9>;
	.reg .b16 	%rs<3>;
	.reg .b32 	%r<30>;
	.reg .b64 	%rd<64>;

	ld.param.u64 	%rd13, [_Z11FindMatchesPiPcS0_S_S_S_S__param_0];
	ld.param.u64 	%rd14, [_Z11FindMatchesPiPcS0_S_S_S_S__param_1];
	ld.param.u64 	%rd15, [_Z11FindMatchesPiPcS0_S_S_S_S__param_2];
	ld.param.u64 	%rd16, [_Z11FindMatchesPiPcS0_S_S_S_S__param_3];
	ld.param.u64 	%rd19, [_Z11FindMatchesPiPcS0_S_S_S_S__param_4];
	ld.param.u64 	%rd17, [_Z11FindMatchesPiPcS0_S_S_S_S__param_5];
	ld.param.u64 	%rd18, [_Z11FindMatchesPiPcS0_S_S_S_S__param_6];
	cvta.to.global.u64 	%rd1, %rd19;
	mov.u32 	%r11, %ctaid.x;
	mov.u32 	%r12, %ntid.x;
	mov.u32 	%r13, %tid.x;
	mad.lo.s32 	%r1, %r11, %r12, %r13;
	setp.gt.u32 	%p1, %r1, 262132;
	@%p1 bra 	$L__BB2_11;
	cvta.to.global.u64 	%rd20, %rd13;
	mul.wide.u32 	%rd21, %r1, 4;
	add.s64 	%rd2, %rd20, %rd21;
	ld.global.u32 	%r2, [%rd2+48];
	setp.eq.s32 	%p2, %r1, 0;
	mov.b32 	%r27, 0;
	@%p2 bra 	$L__BB2_3;
	ld.global.u32 	%r27, [%rd2+-4];
$L__BB2_3:
	sub.s32 	%r15, %r2, %r27;
	cvt.s64.s32 	%rd22, %r15;
	add.s64 	%rd23, %rd22, 65521;
	mul.hi.s64 	%rd24, %rd23, -9221260491235007769;
	add.s64 	%rd25, %rd24, %rd23;
	shr.u64 	%rd26, %rd25, 63;
	shr.s64 	%rd27, %rd25, 15;
	add.s64 	%rd28, %rd27, %rd26;
	mul.lo.s64 	%rd29, %rd28, 65521;
	sub.s64 	%rd30, %rd23, %rd29;
	sub.s32 	%r16, 327663, %r1;
	mul.hi.u32 	%r17, %r16, 524417;
	shr.u32 	%r18, %r17, 3;
	mul.lo.s32 	%r19, %r18, 65520;
	sub.s32 	%r20, %r16, %r19;
	setp.gt.u32 	%p3, %r20, 12;
	selp.b32 	%r21, 65532, 12, %p3;
	sub.s32 	%r22, %r21, %r20;
	cvta.to.global.u64 	%rd31, %rd16;
	mul.wide.u32 	%rd32, %r22, 4;
	add.s64 	%rd33, %rd31, %rd32;
	ld.global.s32 	%rd34, [%rd33];
	mul.lo.s64 	%rd35, %rd30, %rd34;
	mul.hi.s64 	%rd36, %rd35, -9221260491235007769;
	add.s64 	%rd37, %rd36, %rd35;
	shr.u64 	%rd38, %rd37, 63;
	shr.s64 	%rd39, %rd37, 15;
	add.s64 	%rd40, %rd39, %rd38;
	mul.lo.s64 	%rd41, %rd40, 65521;
	sub.s64 	%rd62, %rd35, %rd41;
	shl.b64 	%rd42, %rd62, 2;
	add.s64 	%rd43, %rd1, %rd42;
	ld.global.u32 	%r23, [%rd43];
	setp.eq.s32 	%p4, %r23, 0;
	@%p4 bra 	$L__BB2_11;
	cvta.to.global.u64 	%rd4, %rd17;
	cvta.to.global.u64 	%rd5, %rd15;
	cvta.to.global.u64 	%rd6, %rd14;
$L__BB2_5:
	shl.b64 	%rd44, %rd62, 2;
	add.s64 	%rd45, %rd4, %rd44;
	ld.global.u32 	%r5, [%rd45];
	mul.lo.s32 	%r29, %r5, 13;
	cvt.s64.s32 	%rd63, %r29;
	mul.wide.s32 	%rd46, %r5, 13;
	add.s64 	%rd9, %rd46, 13;
	setp.le.s64 	%p5, %rd9, %rd63;
	@%p5 bra 	$L__BB2_9;
	mov.b32 	%r28, 0;
$L__BB2_7:
	add.s64 	%rd47, %rd5, %rd63;
	ld.global.u8 	%rs1, [%rd47];
	add.s32 	%r25, %r28, %r1;
	cvt.u64.u32 	%rd48, %r25;
	add.s64 	%rd49, %rd6, %rd48;
	ld.global.u8 	%rs2, [%rd49];
	setp.ne.s16 	%p6, %rs1, %rs2;
	@%p6 bra 	$L__BB2_10;
	add.s32 	%r29, %r29, 1;
	add.s32 	%r28, %r28, 1;
	cvt.s64.s32 	%rd63, %r29;
	setp.gt.s64 	%p8, %rd9, %rd63;
	@%p8 bra 	$L__BB2_7;
$L__BB2_9:
	cvta.to.global.u64 	%rd59, %rd18;
	add.s64 	%rd61, %rd59, %rd21;
	st.global.u32 	[%rd61], %r5;
	bra.uni 	$L__BB2_11;
$L__BB2_10:
	add.s64 	%rd50, %rd62, 1;
	mul.hi.s64 	%rd51, %rd50, -9221260491235007769;
	add.s64 	%rd52, %rd51, %rd50;
	shr.u64 	%rd53, %rd52, 63;
	shr.s64 	%rd54, %rd52, 15;
	add.s64 	%rd55, %rd54, %rd53;
	mul.lo.s64 	%rd56, %rd55, 65521;
	sub.s64 	%rd62, %rd50, %rd56;
	shl.b64 	%rd57, %rd62, 2;
	add.s64 	%rd58, %rd1, %rd57;
	ld.global.u32 	%r26, [%rd58];
	setp.ne.s32 	%p7, %r26, 0;
	@%p7 bra 	$L__BB2_5;
$L__BB2_11:
	ret;

}
	// .globl	_ZN3cub18CUB_300001_SM_10006detail11EmptyKernelIvEEvv
.visible .entry _ZN3cub18CUB_300001_SM_10006detail11EmptyKernelIvEEvv()
{


	ret;

}
	// .globl	_ZN3cub18CUB_300001_SM_10006detail4scan20DeviceScanInitKernelINS0_13ScanTileStateIiLb1EEEEEvT_i
.visible .entry _ZN3cub18CUB_300001_SM_10006detail4scan20DeviceScanInitKernelINS0_13ScanTileStateIiLb1EEEEEvT_i(
	.param .align 8 .b8 _ZN3cub18CUB_300001_SM_10006detail4scan20DeviceScanInitKernelINS0_13ScanTileStateIiLb1EEEEEvT_i_param_0[8],
	.param .u32 _ZN3cub18CUB_300001_SM_10006detail4scan20DeviceScanInitKernelINS0_13ScanTileStateIiLb1EEEEEvT_i_param_1
)
{
	.reg .pred 	%p<5>;
	.reg .b32 	%r<10>;
	.reg .b64 	%rd<7>;

	ld.param.u64 	%rd2, [_ZN3cub18CUB_300001_SM_10006detail4scan20DeviceScanInitKernelINS0_13ScanTileStateIiLb1EEEEEvT_i_param_0];
	ld.param.u32 	%r4, [_ZN3cub18CUB_300001_SM_10006detail4scan20DeviceScanInitKernelINS0_13ScanTileStateIiLb1EEEEEvT_i_param_1];
	cvta.to.global.u64 	%rd1, %rd2;
	mov.u32 	%r1, %ctaid.x;
	mov.u32 	%r5, %ntid.x;
	mov.u32 	%r2, %tid.x;
	mad.lo.s32 	%r3, %r1, %r5, %r2;
	setp.ge.s32 	%p1, %r3, %r4;
	@%p1 bra 	$L__BB4_2;
	mul.wide.s32 	%rd3, %r3, 8;
	add.s64 	%rd4, %rd1, %rd3;
	mov.b32 	%r6, 0;
	mov.b32 	%r7, 99;
	st.global.v2.u32 	[%rd4+256], {%r7, %r6};
$L__BB4_2:
	setp.ne.s32 	%p2, %r1, 0;
	setp.gt.u32 	%p3, %r2, 31;
	or.pred  	%p4, %p2, %p3;
	@%p4 bra 	$L__BB4_4;
	mul.wide.u32 	%rd5, %r2, 8;
	add.s64 	%rd6, %rd1, %rd5;
	mov.b32 	%r9, 0;
	st.global.v2.u32 	[%rd6], {%r9, %r9};
$L__BB4_4:
	ret;

}
	// .globl	_ZN3cub18CUB_300001_SM_10006detail4scan16DeviceScanKernelINS2_10policy_hubIiiiy9CustomSumE10Policy1000EPiS8_NS0_13ScanTileStateIiLb1EEES5_NS0_8NullTypeEyiLb0ESB_EEvT0_T1_T2_iT3_T4_T5_
.visible .entry _ZN3cub18CUB_300001_SM_10006detail4scan16DeviceScanKernelINS2_10policy_hubIiiiy9CustomSumE10Policy1000EPiS8_NS0_13ScanTileStateIiLb1EEES5_NS0_8NullTypeEyiLb0ESB_EEvT0_T1_T2_iT3_T4_T5_(
	.param .u64 .ptr .align 1 _ZN3cub18CUB_300001_SM_10006detail4scan16DeviceScanKernelINS2_10policy_hubIiiiy9CustomSumE10Policy1000EPiS8_NS0_13ScanTileStateIiLb1EEES5_NS0_8NullTypeEyiLb0ESB_EEvT0_T1_T2_iT3_T4_T5__param_0,
	.param .u64 .ptr .align 1 _ZN3cub18CUB_300001_SM_10006detail4scan16DeviceScanKernelINS2_10policy_hubIiiiy9CustomSumE10Policy1000EPiS8_NS0_13ScanTileStateIiLb1EEES5_NS0_8NullTypeEyiLb0ESB_EEvT0_T1_T2_iT3_T4_T5__param_1,
	.param .align 8 .b8 _ZN3cub18CUB_300001_SM_10006detail4scan16DeviceScanKernelINS2_10policy_hubIiiiy9CustomSumE10Policy1000EPiS8_NS0_13ScanTileStateIiLb1EEES5_NS0_8NullTypeEyiLb0ESB_EEvT0_T1_T2_iT3_T4_T5__param_2[8],
	.param .u32 _ZN3cub18CUB_300001_SM_10006detail4scan16DeviceScanKernelINS2_10policy_hubIiiiy9CustomSumE10Policy1000EPiS8_NS0_13ScanTileStateIiLb1EEES5_NS0_8NullTypeEyiLb0ESB_EEvT0_T1_T2_iT3_T4_T5__param_3,
	.param .align 1 .b8 _ZN3cub18CUB_300001_SM_10006detail4scan16DeviceScanKernelINS2_10policy_hubIiiiy9CustomSumE10Policy1000EPiS8_NS0_13ScanTileStateIiLb1EEES5_NS0_8NullTypeEyiLb0ESB_EEvT0_T1_T2_iT3_T4_T5__param_4[1],
	.param .align 1 .b8 _ZN3cub18CUB_300001_SM_10006detail4scan16DeviceScanKernelINS2_10policy_hubIiiiy9CustomSumE10Policy1000EPiS8_NS0_13ScanTileStateIiLb1EEES5_NS0_8NullTypeEyiLb0ESB_EEvT0_T1_T2_iT3_T4_T5__param_5[1],
	.param .u64 _ZN3cub18CUB_300001_SM_10006detail4scan16DeviceScanKernelINS2_10policy_hubIiiiy9CustomSumE10Policy1000EPiS8_NS0_13ScanTileStateIiLb1EEES5_NS0_8NullTypeEyiLb0ESB_EEvT0_T1_T2_iT3_T4_T5__param_6
)
.maxntid 128
{
	.reg .pred 	%p<139>;
	.reg .b32 	%r<1842>;
	.reg .b64 	%rd<56>;
	// demoted variable
	.shared .align 16 .b8 _ZZN3cub18CUB_300001_SM_10006detail4scan16DeviceScanKernelINS2_10policy_hubIiiiy9CustomSumE10Policy1000EPiS8_NS0_13ScanTileStateIiLb1EEES5_NS0_8NullTypeEyiLb0ESB_EEvT0_T1_T2_iT3_T4_T5_E12temp_storage[7696];
	ld.param.u64 	%rd3, [_ZN3cub18CUB_300001_SM_10006detail4scan16DeviceScanKernelINS2_10policy_hubIiiiy9CustomSumE10Policy1000EPiS8_NS0_13ScanTileStateIiLb1EEES5_NS0_8NullTypeEyiLb0ESB_EEvT0_T1_T2_iT3_T4_T5__param_2];
	ld.param.u64 	%rd18, [_ZN3cub18CUB_300001_SM_10006detail4scan16DeviceScanKernelINS2_10policy_hubIiiiy9CustomSumE10Policy1000EPiS8_NS0_13ScanTileStateIiLb1EEES5_NS0_8NullTypeEyiLb0ESB_EEvT0_T1_T2_iT3_T4_T5__param_0];
	ld.param.u64 	%rd17, [_ZN3cub18CUB_300001_SM_10006detail4scan16DeviceScanKernelINS2_10policy_hubIiiiy9CustomSumE10Policy1000EPiS8_NS0_13ScanTileStateIiLb1EEES5_NS0_8NullTypeEyiLb0ESB_EEvT0_T1_T2_iT3_T4_T5__param_1];
	ld.param.u32 	%r257, [_ZN3cub18CUB_300001_SM_10006detail4scan16DeviceScanKernelINS2_10policy_hubIiiiy9CustomSumE10Policy1000EPiS8_NS0_13ScanTileStateIiLb1EEES5_NS0_8NullTypeEyiLb0ESB_EEvT0_T1_T2_iT3_T4_T5__param_3];
	ld.param.u64 	%rd19, [_ZN3cub18CUB_300001_SM_10006detail4scan16DeviceScanKernelINS2_10policy_hubIiiiy9CustomSumE10Policy1000EPiS8_NS0_13ScanTileStateIiLb1EEES5_NS0_8NullTypeEyiLb0ESB_EEvT0_T1_T2_iT3_T4_T5__param_6];
	cvta.to.global.u64 	%rd1, %rd17;
	cvta.to.global.u64 	%rd2, %rd18;
	mov.u32 	%r258, %ctaid.x;
	add.s32 	%r1, %r257, %r258;
	mul.wide.s32 	%rd4, %r1, 1920;
	sub.s64 	%rd5, %rd19, %rd4;
	setp.lt.u64 	%p1, %rd5, 1921;
	@%p1 bra 	$L__BB5_62;
	mov.u32 	%r2, %tid.x;
	and.b32  	%r1005, %r2, 31;
	and.b32  	%r1006, %r2, 992;
	mul.lo.s32 	%r1007, %r1006, 15;
	or.b32  	%r1008, %r1007, %r1005;
	cvt.u64.u32 	%rd38, %r1008;
	add.s64 	%rd6, %rd4, %rd38;
	shl.b64 	%rd39, %rd6, 2;
	add.s64 	%rd40, %rd2, %rd39;
	ld.global.u32 	%r1009, [%rd40];
	ld.global.u32 	%r1010, [%rd40+128];
	ld.global.u32 	%r1011, [%rd40+256];
	ld.global.u32 	%r1012, [%rd40+384];
	ld.global.u32 	%r1013, [%rd40+512];
	ld.global.u32 	%r1014, [%rd40+640];
	ld.global.u32 	%r1015, [%rd40+768];
	ld.global.u32 	%r1016, [%rd40+896];
	ld.global.u32 	%r1017, [%rd40+1024];
	ld.global.u32 	%r1018, [%rd40+1152];
	ld.global.u32 	%r1019, [%rd40+1280];
	ld.global.u32 	%r1020, [%rd40+1408];
	ld.global.u32 	%r1021, [%rd40+1536];
	ld.global.u32 	%r1022, [%rd40+1664];
	ld.global.u32 	%r1023, [%rd40+1792];
	// begin inline asm
	mov.u32 %r1004, %laneid;
	// end inline asm
	shr.u32 	%r4, %r2, 5;
	mad.lo.s32 	%r1024, %r4, 480, %r1004;
	shl.b32 	%r1025, %r1024, 2;
	mov.u32 	%r1026, _ZZN3cub18CUB_300001_SM_10006detail4scan16DeviceScanKernelINS2_10policy_hubIiiiy9CustomSumE10Policy1000EPiS8_NS0_13ScanTileStateIiLb1EEES5_NS0_8NullTypeEyiLb0ESB_EEvT0_T1_T2_iT3_T4_T5_E12temp_storage;
	add.s32 	%r5, %r1026, %r1025;
	st.shared.u32 	[%r5], %r1009;
	st.shared.u32 	[%r5+128], %r1010;
	st.shared.u32 	[%r5+256], %r1011;
	st.shared.u32 	[%r5+384], %r1012;
	st.shared.u32 	[%r5+512], %r1013;
	st.shared.u32 	[%r5+640], %r1014;
	st.shared.u32 	[%r5+768], %r1015;
	st.shared.u32 	[%r5+896], %r1016;
	st.shared.u32 	[%r5+1024], %r1017;
	st.shared.u32 	[%r5+1152], %r1018;
	st.shared.u32 	[%r5+1280], %r1019;
	st.shared.u32 	[%r5+1408], %r1020;
	st.shared.u32 	[%r5+1536], %r1021;
	st.shared.u32 	[%r5+1664], %r1022;
	st.shared.u32 	[%r5+1792], %r1023;
	bar.warp.sync 	-1;
	mad.lo.s32 	%r6, %r1004, 56, %r5;
	ld.shared.u32 	%r1785, [%r6];
	ld.shared.u32 	%r8, [%r6+4];
	ld.shared.u32 	%r9, [%r6+8];
	ld.shared.u32 	%r10, [%r6+12];
	ld.shared.u32 	%r11, [%r6+16];
	ld.shared.u32 	%r12, [%r6+20];
	ld.shared.u32 	%r13, [%r6+24];
	ld.shared.u32 	%r14, [%r6+28];
	ld.shared.u32 	%r15, [%r6+32];
	ld.shared.u32 	%r16, [%r6+36];
	ld.shared.u32 	%r17, [%r6+40];
	ld.shared.u32 	%r18, [%r6+44];
	ld.shared.u32 	%r19, [%r6+48];
	ld.shared.u32 	%r20, [%r6+52];
	ld.shared.u32 	%r21, [%r6+56];
	bar.sync 	0;
	setp.ne.s32 	%p86, %r1, 0;
	@%p86 bra 	$L__BB5_10;
	add.s32 	%r1460, %r8, %r1785;
	mul.hi.s32 	%r1461, %r1460, -2146992015;
	add.s32 	%r1462, %r1461, %r1460;
	shr.u32 	%r1463, %r1462, 31;
	shr.s32 	%r1464, %r1462, 15;
	add.s32 	%r1465, %r1464, %r1463;
	mul.lo.s32 	%r1466, %r1465, 65521;
	sub.s32 	%r1467, %r1460, %r1466;
	add.s32 	%r1468, %r9, %r1467;
	mul.hi.s32 	%r1469, %r1468, -2146992015;
	add.s32 	%r1470, %r1469, %r1468;
	shr.u32 	%r1471, %r1470, 31;
	shr.s32 	%r1472, %r1470, 15;
	add.s32 	%r1473, %r1472, %r1471;
	mul.lo.s32 	%r1474, %r1473, 65521;
	sub.s32 	%r1475, %r1468, %r1474;
	add.s32 	%r1476, %r10, %r1475;
	mul.hi.s32 	%r1477, %r1476, -2146992015;
	add.s32 	%r1478, %r1477, %r1476;
	shr.u32 	%r1479, %r1478, 31;
	shr.s32 	%r1480, %r1478, 15;
	add.s32 	%r1481, %r1480, %r1479;
	mul.lo.s32 	%r1482, %r1481, 65521;
	sub.s32 	%r1483, %r1476, %r1482;
	add.s32 	%r1484, %r11, %r1483;
	mul.hi.s32 	%r1485, %r1484, -2146992015;
	add.s32 	%r1486, %r1485, %r1484;
	shr.u32 	%r1487, %r1486, 31;
	shr.s32 	%r1488, %r1486, 15;
	add.s32 	%r1489, %r1488, %r1487;
	mul.lo.s32 	%r1490, %r1489, 65521;
	sub.s32 	%r1491, %r1484, %r1490;
	add.s32 	%r1492, %r12, %r1491;
	mul.hi.s32 	%r1493, %r1492, -2146992015;
	add.s32 	%r1494, %r1493, %r1492;
	shr.u32 	%r1495, %r1494, 31;
	shr.s32 	%r1496, %r1494, 15;
	add.s32 	%r1497, %r1496, %r1495;
	mul.lo.s32 	%r1498, %r1497, 65521;
	sub.s32 	%r1499, %r1492, %r1498;
	add.s32 	%r1500, %r13, %r1499;
	mul.hi.s32 	%r1501, %r1500, -2146992015;
	add.s32 	%r1502, %r1501, %r1500;
	shr.u32 	%r1503, %r1502, 31;
	shr.s32 	%r1504, %r1502, 15;
	add.s32 	%r1505, %r1504, %r1503;
	mul.lo.s32 	%r1506, %r1505, 65521;
	sub.s32 	%r1507, %r1500, %r1506;
	add.s32 	%r1508, %r14, %r1507;
	mul.hi.s32 	%r1509, %r1508, -2146992015;
	add.s32 	%r1510, %r1509, %r1508;
	shr.u32 	%r1511, %r1510, 31;
	shr.s32 	%r1512, %r1510, 15;
	add.s32 	%r1513, %r1512, %r1511;
	mul.lo.s32 	%r1514, %r1513, 65521;
	sub.s32 	%r1515, %r1508, %r1514;
	add.s32 	%r1516, %r15, %r1515;
	mul.hi.s32 	%r1517, %r1516, -2146992015;
	add.s32 	%r1518, %r1517, %r1516;
	shr.u32 	%r1519, %r1518, 31;
	shr.s32 	%r1520, %r1518, 15;
	add.s32 	%r1521, %r1520, %r1519;
	mul.lo.s32 	%r1522, %r1521, 65521;
	sub.s32 	%r1523, %r1516, %r1522;
	add.s32 	%r1524, %r16, %r1523;
	mul.hi.s32 	%r1525, %r1524, -2146992015;
	add.s32 	%r1526, %r1525, %r1524;
	shr.u32 	%r1527, %r1526, 31;
	shr.s32 	%r1528, %r1526, 15;
	add.s32 	%r1529, %r1528, %r1527;
	mul.lo.s32 	%r1530, %r1529, 65521;
	sub.s32 	%r1531, %r1524, %r1530;
	add.s32 	%r1532, %r17, %r1531;
	mul.hi.s32 	%r1533, %r1532, -2146992015;
	add.s32 	%r1534, %r1533, %r1532;
	shr.u32 	%r1535, %r1534, 31;
	shr.s32 	%r1536, %r1534, 15;
	add.s32 	%r1537, %r1536, %r1535;
	mul.lo.s32 	%r1538, %r1537, 65521;
	sub.s32 	%r1539, %r1532, %r1538;
	add.s32 	%r1540, %r18, %r1539;
	mul.hi.s32 	%r1541, %r1540, -2146992015;
	add.s32 	%r1542, %r1541, %r1540;
	shr.u32 	%r1543, %r1542, 31;
	shr.s32 	%r1544, %r1542, 15;
	add.s32 	%r1545, %r1544, %r1543;
	mul.lo.s32 	%r1546, %r1545, 65521;
	sub.s32 	%r1547, %r1540, %r1546;
	add.s32 	%r1548, %r19, %r1547;
	mul.hi.s32 	%r1549, %r1548, -2146992015;
	add.s32 	%r1550, %r1549, %r1548;
	shr.u32 	%r1551, %r1550, 31;
	shr.s32 	%r1552, %r1550, 15;
	add.s32 	%r1553, %r1552, %r1551;
	mul.lo.s32 	%r1554, %r1553, 65521;
	sub.s32 	%r1555, %r1548, %r1554;
	add.s32 	%r1556, %r20, %r1555;
	mul.hi.s32 	%r1557, %r1556, -2146992015;
	add.s32 	%r1558, %r1557, %r1556;
	shr.u32 	%r1559, %r1558, 31;
	shr.s32 	%r1560, %r1558, 15;
	add.s32 	%r1561, %r1560, %r1559;
	mul.lo.s32 	%r1562, %r1561, 65521;
	sub.s32 	%r1563, %r1556, %r1562;
	add.s32 	%r1564, %r21, %r1563;
	mul.hi.s32 	%r1565, %r1564, -2146992015;
	add.s32 	%r1566, %r1565, %r1564;
	shr.u32 	%r1567, %r1566, 31;
	shr.s32 	%r1568, %r1566, 15;
	add.s32 	%r1569, %r1568, %r1567;
	mul.lo.s32 	%r1570, %r1569, 65521;
	sub.s32 	%r1431, %r1564, %r1570;
	mov.b32 	%r1457, 1;
	mov.b32 	%r1458, 0;
	mov.b32 	%r1459, -1;
	// begin inline asm
	shfl.sync.up.b32 %r1430, %r1431, %r1457, %r1458, %r1459;
	// end inline asm
	add.s32 	%r1571, %r1430, %r1431;
	mul.hi.s32 	%r1572, %r1571, -2146992015;
	add.s32 	%r1573, %r1572, %r1571;
	shr.u32 	%r1574, %r1573, 31;
	shr.s32 	%r1575, %r1573, 15;
	add.s32 	%r1576, %r1575, %r1574;
	mul.lo.s32 	%r1577, %r1576, 65521;
	sub.s32 	%r1578, %r1571, %r1577;
	setp.lt.s32 	%p127, %r1004, 1;
	selp.b32 	%r1436, %r1431, %r1578, %p127;
	mov.b32 	%r1437, 2;
	// begin inline asm
	shfl.sync.up.b32 %r1435, %r1436, %r1437, %r1458, %r1459;
	// end inline asm
	add.s32 	%r1579, %r1435, %r1436;
	mul.hi.s32 	%r1580, %r1579, -2146992015;
	add.s32 	%r1581, %r1580, %r1579;
	shr.u32 	%r1582, %r1581, 31;
	shr.s32 	%r1583, %r1581, 15;
	add.s32 	%r1584, %r1583, %r1582;
	mul.lo.s32 	%r1585, %r1584, 65521;
	sub.s32 	%r1586, %r1579, %r1585;
	setp.lt.s32 	%p128, %r1004, 2;
	selp.b32 	%r1441, %r1436, %r1586, %p128;
	mov.b32 	%r1442, 4;
	// begin inline asm
	shfl.sync.up.b32 %r1440, %r1441, %r1442, %r1458, %r1459;
	// end inline asm
	add.s32 	%r1587, %r1440, %r1441;
	mul.hi.s32 	%r1588, %r1587, -2146992015;
	add.s32 	%r1589, %r1588, %r1587;
	shr.u32 	%r1590, %r1589, 31;
	shr.s32 	%r1591, %r1589, 15;
	add.s32 	%r1592, %r1591, %r1590;
	mul.lo.s32 	%r1593, %r1592, 65521;
	sub.s32 	%r1594, %r1587, %r1593;
	setp.lt.s32 	%p129, %r1004, 4;
	selp.b32 	%r1446, %r1441, %r1594, %p129;
	mov.b32 	%r1447, 8;
	// begin inline asm
	shfl.sync.up.b32 %r1445, %r1446, %r1447, %r1458, %r1459;
	// end inline asm
	add.s32 	%r1595, %r1445, %r1446;
	mul.hi.s32 	%r1596, %r1595, -2146992015;
	add.s32 	%r1597, %r1596, %r1595;
	shr.u32 	%r1598, %r1597, 31;
	shr.s32 	%r1599, %r1597, 15;
	add.s32 	%r1600, %r1599, %r1598;
	mul.lo.s32 	%r1601, %r1600, 65521;
	sub.s32 	%r1602, %r1595, %r1601;
	setp.lt.s32 	%p130, %r1004, 8;
	selp.b32 	%r1451, %r1446, %r1602, %p130;
	mov.b32 	%r1452, 16;
	// begin inline asm
	shfl.sync.up.b32 %r1450, %r1451, %r1452, %r1458, %r1459;
	// end inline asm
	add.s32 	%r1603, %r1450, %r1451;
	mul.hi.s32 	%r1604, %r1603, -2146992015;
	add.s32 	%r1605, %r1604, %r1603;
	shr.u32 	%r1606, %r1605, 31;
	shr.s32 	%r1607, %r1605, 15;
	add.s32 	%r1608, %r1607, %r1606;
	mul.lo.s32 	%r1609, %r1608, 65521;
	sub.s32 	%r22, %r1603, %r1609;
	setp.lt.s32 	%p131, %r1004, 16;
	selp.b32 	%r1456, %r1451, %r22, %p131;
	// begin inline asm
	shfl.sync.up.b32 %r1784, %r1456, %r1457, %r1458, %r1459;
	// end inline asm
	setp.ne.s32 	%p132, %r1004, 31;
	@%p132 bra 	$L__BB5_4;
	shl.b32 	%r1610, %r4, 2;
	add.s32 	%r1612, %r1026, %r1610;
	st.shared.u32 	[%r1612+16], %r22;
$L__BB5_4:
	bar.sync 	0;
	ld.shared.v4.u32 	{%r1613, %r1614, %r1615, %r1616}, [_ZZN3cub18CUB_300001_SM_10006detail4scan16DeviceScanKernelINS2_10policy_hubIiiiy9CustomSumE10Policy1000EPiS8_NS0_13ScanTileStateIiLb1EEES5_NS0_8NullTypeEyiLb0ESB_EEvT0_T1_T2_iT3_T4_T5_E12temp_storage+16];
	add.s32 	%r1617, %r1614, %r1613;
	mul.hi.s32 	%r1618, %r1617, -2146992015;
	add.s32 	%r1619, %r1618, %r1617;
	shr.u32 	%r1620, %r1619, 31;
	shr.s32 	%r1621, %r1619, 15;
	add.s32 	%r1622, %r1621, %r1620;
	mul.lo.s32 	%r1623, %r1622, 65521;
	sub.s32 	%r1624, %r1617, %r1623;
	setp.eq.s32 	%p133, %r4, 2;
	selp.b32 	%r1625, %r1624, %r1613, %p133;
	add.s32 	%r1626, %r1624, %r1615;
	mul.hi.s32 	%r1627, %r1626, -2146992015;
	add.s32 	%r1628, %r1627, %r1626;
	shr.u32 	%r1629, %r1628, 31;
	shr.s32 	%r1630, %r1628, 15;
	add.s32 	%r1631, %r1630, %r1629;
	mul.lo.s32 	%r1632, %r1631, 65521;
	sub.s32 	%r1633, %r1626, %r1632;
	setp.eq.s32 	%p134, %r4, 3;
	selp.b32 	%r24, %r1633, %r1625, %p134;
	add.s32 	%r25, %r1633, %r1616;
	setp.lt.u32 	%p135, %r2, 32;
	@%p135 bra 	$L__BB5_6;
	add.s32 	%r1634, %r24, %r1784;
	mul.hi.s32 	%r1635, %r1634, -2146992015;
	add.s32 	%r1636, %r1635, %r1634;
	shr.u32 	%r1637, %r1636, 31;
	shr.s32 	%r1638, %r1636, 15;
	add.s32 	%r1639, %r1638, %r1637;
	mul.lo.s32 	%r1640, %r1639, 65521;
	sub.s32 	%r1641, %r1634, %r1640;
	setp.eq.s32 	%p136, %r1004, 0;
	selp.b32 	%r1784, %r24, %r1641, %p136;
$L__BB5_6:
	setp.eq.s32 	%p137, %r2, 0;
	@%p137 bra 	$L__BB5_8;
	add.s32 	%r1642, %r1785, %r1784;
	mul.hi.s32 	%r1643, %r1642, -2146992015;
	add.s32 	%r1644, %r1643, %r1642;
	shr.u32 	%r1645, %r1644, 31;
	shr.s32 	%r1646, %r1644, 15;
	add.s32 	%r1647, %r1646, %r1645;
	mul.lo.s32 	%r1648, %r1647, 65521;
	sub.s32 	%r1785, %r1642, %r1648;
$L__BB5_8:
	setp.ne.s32 	%p138, %r2, 0;
	@%p138 bra 	$L__BB5_61;
	add.s64 	%rd52, %rd3, 256;
	mul.hi.s32 	%r1651, %r25, -2146992015;
	add.s32 	%r1652, %r1651, %r25;
	shr.u32 	%r1653, %r1652, 31;
	shr.s32 	%r1654, %r1652, 15;
	add.s32 	%r1655, %r1654, %r1653;
	mul.lo.s32 	%r1656, %r1655, 65521;
	sub.s32 	%r1650, %r25, %r1656;
	mov.b32 	%r1649, 101;
	// begin inline asm
	st.relaxed.gpu.v2.u32 [%rd52], {%r1649, %r1650};
	// end inline asm
	bra.uni 	$L__BB5_61;
$L__BB5_10:
	add.s32 	%r1057, %r8, %r1785;
	mul.hi.s32 	%r1058, %r1057, -2146992015;
	add.s32 	%r1059, %r1058, %r1057;
	shr.u32 	%r1060, %r1059, 31;
	shr.s32 	%r1061, %r1059, 15;
	add.s32 	%r1062, %r1061, %r1060;
	mul.lo.s32 	%r1063, %r1062, 65521;
	sub.s32 	%r1064, %r1057, %r1063;
	add.s32 	%r1065, %r9, %r1064;
	mul.hi.s32 	%r1066, %r1065, -2146992015;
	add.s32 	%r1067, %r1066, %r1065;
	shr.u32 	%r1068, %r1067, 31;
	shr.s32 	%r1069, %r1067, 15;
	add.s32 	%r1070, %r1069, %r1068;
	mul.lo.s32 	%r1071, %r1070, 65521;
	sub.s32 	%r1072, %r1065, %r1071;
	add.s32 	%r1073, %r10, %r1072;
	mul.hi.s32 	%r1074, %r1073, -2146992015;
	add.s32 	%r1075, %r1074, %r1073;
	shr.u32 	%r1076, %r1075, 31;
	shr.s32 	%r1077, %r1075, 15;
	add.s32 	%r1078, %r1077, %r1076;
	mul.lo.s32 	%r1079, %r1078, 65521;
	sub.s32 	%r1080, %r1073, %r1079;
	add.s32 	%r1081, %r11, %r1080;
	mul.hi.s32 	%r1082, %r1081, -2146992015;
	add.s32 	%r1083, %r1082, %r1081;
	shr.u32 	%r1084, %r1083, 31;
	shr.s32 	%r1085, %r1083, 15;
	add.s32 	%r1086, %r1085, %r1084;
	mul.lo.s32 	%r1087, %r1086, 65521;
	sub.s32 	%r1088, %r1081, %r1087;
	add.s32 	%r1089, %r12, %r1088;
	mul.hi.s32 	%r1090, %r1089, -2146992015;
	add.s32 	%r1091, %r1090, %r1089;
	shr.u32 	%r1092, %r1091, 31;
	shr.s32 	%r1093, %r1091, 15;
	add.s32 	%r1094, %r1093, %r1092;
	mul.lo.s32 	%r1095, %r1094, 65521;
	sub.s32 	%r1096, %r1089, %r1095;
	add.s32 	%r1097, %r13, %r1096;
	mul.hi.s32 	%r1098, %r1097, -2146992015;
	add.s32 	%r1099, %r1098, %r1097;
	shr.u32 	%r1100, %r1099, 31;
	shr.s32 	%r1101, %r1099, 15;
	add.s32 	%r1102, %r1101, %r1100;
	mul.lo.s32 	%r1103, %r1102, 65521;
	sub.s32 	%r1104, %r1097, %r1103;
	add.s32 	%r1105, %r14, %r1104;
	mul.hi.s32 	%r1106, %r1105, -2146992015;
	add.s32 	%r1107, %r1106, %r1105;
	shr.u32 	%r1108, %r1107, 31;
	shr.s32 	%r1109, %r1107, 15;
	add.s32 	%r1110, %r1109, %r1108;
	mul.lo.s32 	%r1111, %r1110, 65521;
	sub.s32 	%r1112, %r1105, %r1111;
	add.s32 	%r1113, %r15, %r1112;
	mul.hi.s32 	%r1114, %r1113, -2146992015;
	add.s32 	%r1115, %r1114, %r1113;
	shr.u32 	%r1116, %r1115, 31;
	shr.s32 	%r1117, %r1115, 15;
	add.s32 	%r1118, %r1117, %r1116;
	mul.lo.s32 	%r1119, %r1118, 65521;
	sub.s32 	%r1120, %r1113, %r1119;
	add.s32 	%r1121, %r16, %r1120;
	mul.hi.s32 	%r1122, %r1121, -2146992015;
	add.s32 	%r1123, %r1122, %r1121;
	shr.u32 	%r1124, %r1123, 31;
	shr.s32 	%r1125, %r1123, 15;
	add.s32 	%r1126, %r1125, %r1124;
	mul.lo.s32 	%r1127, %r1126, 65521;
	sub.s32 	%r1128, %r1121, %r1127;
	add.s32 	%r1129, %r17, %r1128;
	mul.hi.s32 	%r1130, %r1129, -2146992015;
	add.s32 	%r1131, %r1130, %r1129;
	shr.u32 	%r1132, %r1131, 31;
	shr.s32 	%r1133, %r1131, 15;
	add.s32 	%r1134, %r1133, %r1132;
	mul.lo.s32 	%r1135, %r1134, 65521;
	sub.s32 	%r1136, %r1129, %r1135;
	add.s32 	%r1137, %r18, %r1136;
	mul.hi.s32 	%r1138, %r1137, -2146992015;
	add.s32 	%r1139, %r1138, %r1137;
	shr.u32 	%r1140, %r1139, 31;
	shr.s32 	%r1141, %r1139, 15;
	add.s32 	%r1142, %r1141, %r1140;
	mul.lo.s32 	%r1143, %r1142, 65521;
	sub.s32 	%r1144, %r1137, %r1143;
	add.s32 	%r1145, %r19, %r1144;
	mul.hi.s32 	%r1146, %r1145, -2146992015;
	add.s32 	%r1147, %r1146, %r1145;
	shr.u32 	%r1148, %r1147, 31;
	shr.s32 	%r1149, %r1147, 15;
	add.s32 	%r1150, %r1149, %r1148;
	mul.lo.s32 	%r1151, %r1150, 65521;
	sub.s32 	%r1152, %r1145, %r1151;
	add.s32 	%r1153, %r20, %r1152;
	mul.hi.s32 	%r1154, %r1153, -2146992015;
	add.s32 	%r1155, %r1154, %r1153;
	shr.u32 	%r1156, %r1155, 31;
	shr.s32 	%r1157, %r1155, 15;
	add.s32 	%r1158, %r1157, %r1156;
	mul.lo.s32 	%r1159, %r1158, 65521;
	sub.s32 	%r1160, %r1153, %r1159;
	add.s32 	%r1161, %r21, %r1160;
	mul.hi.s32 	%r1162, %r1161, -2146992015;
	add.s32 	%r1163, %r1162, %r1161;
	shr.u32 	%r1164, %r1163, 31;
	shr.s32 	%r1165, %r1163, 15;
	add.s32 	%r1166, %r1165, %r1164;
	mul.lo.s32 	%r1167, %r1166, 65521;
	sub.s32 	%r1028, %r1161, %r1167;
	mov.b32 	%r1054, 1;
	mov.b32 	%r1055, 0;
	mov.b32 	%r1056, -1;
	// begin inline asm
	shfl.sync.up.b32 %r1027, %r1028, %r1054, %r1055, %r1056;
	// end inline asm
	add.s32 	%r1168, %r1027, %r1028;
	mul.hi.s32 	%r1169, %r1168, -2146992015;
	add.s32 	%r1170, %r1169, %r1168;
	shr.u32 	%r1171, %r1170, 31;
	shr.s32 	%r1172, %r1170, 15;
	add.s32 	%r1173, %r1172, %r1171;
	mul.lo.s32 	%r1174, %r1173, 65521;
	sub.s32 	%r1175, %r1168, %r1174;
	setp.lt.s32 	%p87, %r1004, 1;
	selp.b32 	%r1033, %r1028, %r1175, %p87;
	mov.b32 	%r1034, 2;
	// begin inline asm
	shfl.sync.up.b32 %r1032, %r1033, %r1034, %r1055, %r1056;
	// end inline asm
	add.s32 	%r1176, %r1032, %r1033;
	mul.hi.s32 	%r1177, %r1176, -2146992015;
	add.s32 	%r1178, %r1177, %r1176;
	shr.u32 	%r1179, %r1178, 31;
	shr.s32 	%r1180, %r1178, 15;
	add.s32 	%r1181, %r1180, %r1179;
	mul.lo.s32 	%r1182, %r1181, 65521;
	sub.s32 	%r1183, %r1176, %r1182;
	setp.lt.s32 	%p88, %r1004, 2;
	selp.b32 	%r1038, %r1033, %r1183, %p88;
	mov.b32 	%r1039, 4;
	// begin inline asm
	shfl.sync.up.b32 %r1037, %r1038, %r1039, %r1055, %r1056;
	// end inline asm
	add.s32 	%r1184, %r1037, %r1038;
	mul.hi.s32 	%r1185, %r1184, -2146992015;
	add.s32 	%r1186, %r1185, %r1184;
	shr.u32 	%r1187, %r1186, 31;
	shr.s32 	%r1188, %r1186, 15;
	add.s32 	%r1189, %r1188, %r1187;
	mul.lo.s32 	%r1190, %r1189, 65521;
	sub.s32 	%r1191, %r1184, %r1190;
	setp.lt.s32 	%p89, %r1004, 4;
	selp.b32 	%r1043, %r1038, %r1191, %p89;
	mov.b32 	%r1044, 8;
	// begin inline asm
	shfl.sync.up.b32 %r1042, %r1043, %r1044, %r1055, %r1056;
	// end inline asm
	add.s32 	%r1192, %r1042, %r1043;
	mul.hi.s32 	%r1193, %r1192, -2146992015;
	add.s32 	%r1194, %r1193, %r1192;
	shr.u32 	%r1195, %r1194, 31;
	shr.s32 	%r1196, %r1194, 15;
	add.s32 	%r1197, %r1196, %r1195;
	mul.lo.s32 	%r1198, %r1197, 65521;
	sub.s32 	%r1199, %r1192, %r1198;
	setp.lt.s32 	%p90, %r1004, 8;
	selp.b32 	%r1048, %r1043, %r1199, %p90;
	mov.b32 	%r1049, 16;
	// begin inline asm
	shfl.sync.up.b32 %r1047, %r1048, %r1049, %r1055, %r1056;
	// end inline asm
	add.s32 	%r1200, %r1047, %r1048;
	mul.hi.s32 	%r1201, %r1200, -2146992015;
	add.s32 	%r1202, %r1201, %r1200;
	shr.u32 	%r1203, %r1202, 31;
	shr.s32 	%r1204, %r1202, 15;
	add.s32 	%r1205, %r1204, %r1203;
	mul.lo.s32 	%r1206, %r1205, 65521;
	sub.s32 	%r30, %r1200, %r1206;
	setp.lt.s32 	%p91, %r1004, 16;
	selp.b32 	%r1053, %r1048, %r30, %p91;
	// begin inline asm
	shfl.sync.up.b32 %r1803, %r1053, %r1054, %r1055, %r1056;
	// end inline asm
	setp.ne.s32 	%p92, %r1004, 31;
	@%p92 bra 	$L__BB5_12;
	shl.b32 	%r1207, %r4, 2;
	add.s32 	%r1209, %r1026, %r1207;
	st.shared.u32 	[%r1209+16], %r30;
$L__BB5_12:
	bar.sync 	0;
	ld.shared.v4.u32 	{%r1210, %r1211, %r1212, %r1213}, [_ZZN3cub18CUB_300001_SM_10006detail4scan16DeviceScanKernelINS2_10policy_hubIiiiy9CustomSumE10Policy1000EPiS8_NS0_13ScanTileStateIiLb1EEES5_NS0_8NullTypeEyiLb0ESB_EEvT0_T1_T2_iT3_T4_T5_E12temp_storage+16];
	add.s32 	%r1214, %r1211, %r1210;
	mul.hi.s32 	%r1215, %r1214, -2146992015;
	add.s32 	%r1216, %r1215, %r1214;
	shr.u32 	%r1217, %r1216, 31;
	shr.s32 	%r1218, %r1216, 15;
	add.s32 	%r1219, %r1218, %r1217;
	mul.lo.s32 	%r1220, %r1219, 65521;
	sub.s32 	%r1221, %r1214, %r1220;
	setp.eq.s32 	%p93, %r4, 2;
	selp.b32 	%r1222, %r1221, %r1210, %p93;
	add.s32 	%r1223, %r1221, %r1212;
	mul.hi.s32 	%r1224, %r1223, -2146992015;
	add.s32 	%r1225, %r1224, %r1223;
	shr.u32 	%r1226, %r1225, 31;
	shr.s32 	%r1227, %r1225, 15;
	add.s32 	%r1228, %r1227, %r1226;
	mul.lo.s32 	%r1229, %r1228, 65521;
	sub.s32 	%r1230, %r1223, %r1229;
	setp.eq.s32 	%p94, %r4, 3;
	selp.b32 	%r32, %r1230, %r1222, %p94;
	add.s32 	%r1231, %r1230, %r1213;
	mul.hi.s32 	%r1232, %r1231, -2146992015;
	add.s32 	%r1233, %r1232, %r1231;
	shr.u32 	%r1234, %r1233, 31;
	shr.s32 	%r1235, %r1233, 15;
	add.s32 	%r1236, %r1235, %r1234;
	mul.lo.s32 	%r1237, %r1236, 65521;
	sub.s32 	%r33, %r1231, %r1237;
	setp.lt.u32 	%p95, %r2, 32;
	@%p95 bra 	$L__BB5_14;
	add.s32 	%r1238, %r32, %r1803;
	mul.hi.s32 	%r1239, %r1238, -2146992015;
	add.s32 	%r1240, %r1239, %r1238;
	shr.u32 	%r1241, %r1240, 31;
	shr.s32 	%r1242, %r1240, 15;
	add.s32 	%r1243, %r1242, %r1241;
	mul.lo.s32 	%r1244, %r1243, 65521;
	sub.s32 	%r1245, %r1238, %r1244;
	setp.eq.s32 	%p96, %r1004, 0;
	selp.b32 	%r1803, %r32, %r1245, %p96;
	bra.uni 	$L__BB5_58;
$L__BB5_14:
	setp.ne.s32 	%p97, %r2, 0;
	mul.wide.s32 	%rd41, %r1, 8;
	add.s64 	%rd7, %rd3, %rd41;
	@%p97 bra 	$L__BB5_16;
	st.shared.u32 	[_ZZN3cub18CUB_300001_SM_10006detail4scan16DeviceScanKernelINS2_10policy_hubIiiiy9CustomSumE10Policy1000EPiS8_NS0_13ScanTileStateIiLb1EEES5_NS0_8NullTypeEyiLb0ESB_EEvT0_T1_T2_iT3_T4_T5_E12temp_storage+12], %r33;
	add.s64 	%rd42, %rd7, 256;
	mov.b32 	%r1246, 100;
	// begin inline asm
	st.relaxed.gpu.v2.u32 [%rd42], {%r1246, %r33};
	// end inline asm
$L__BB5_16:
	not.b32 	%r1248, %r2;
	add.s32 	%r1795, %r1, %r1248;
	mov.u32 	%r36, %nctaid.x;
	setp.gt.u32 	%p98, %r36, 499;
	@%p98 bra 	$L__BB5_18;
	membar.cta;
	bra.uni 	$L__BB5_19;
$L__BB5_18:
	mov.b32 	%r1249, 450;
	// begin inline asm
	nanosleep.u32 %r1249;
	// end inline asm
$L__BB5_19:
	mul.wide.s32 	%rd44, %r1795, 8;
	add.s64 	%rd45, %rd3, %rd44;
	add.s64 	%rd43, %rd45, 256;
	// begin inline asm
	ld.relaxed.gpu.v2.u32 {%r1796, %r1789}, [%rd43];
	// end inline asm
$L__BB5_20:
	setp.eq.s32 	%p99, %r1796, 99;
	mov.b32 	%r1252, -1;
	vote.sync.any.pred 	%p100, %p99, %r1252;
	not.pred 	%p101, %p100;
	@%p101 bra 	$L__BB5_25;
	setp.gt.u32 	%p126, %r36, 499;
	@%p126 bra 	$L__BB5_23;
	membar.cta;
	bra.uni 	$L__BB5_24;
$L__BB5_23:
	mov.b32 	%r1427, 350;
	// begin inline asm
	nanosleep.u32 %r1427;
	// end inline asm
$L__BB5_24:
	// begin inline asm
	ld.relaxed.gpu.v2.u32 {%r1796, %r1789}, [%rd43];
	// end inline asm
	bra.uni 	$L__BB5_20;
$L__BB5_25:
	setp.eq.s32 	%p102, %r1796, 101;
	mov.b32 	%r1259, -1;
	vote.sync.ballot.b32 	%r1260, %p102, %r1259;
	// begin inline asm
	mov.u32 %r1254, %lanemask_ge;
	// end inline asm
	and.b32  	%r1261, %r1260, %r1254;
	or.b32  	%r1262, %r1261, -2147483648;
	add.s32 	%r1263, %r1262, -1;
	not.b32 	%r1264, %r1262;
	and.b32  	%r1265, %r1264, %r1263;
	popc.b32 	%r46, %r1265;
	mov.b32 	%r1257, 1;
	// begin inline asm
	shfl.sync.down.b32 %r1255, %r1789, %r1257, %r46, %r1259;
	// end inline asm
	setp.ge.s32 	%p104, %r1004, %r46;
	@%p104 bra 	$L__BB5_27;
	add.s32 	%r1266, %r1255, %r1789;
	mul.hi.s32 	%r1267, %r1266, -2146992015;
	add.s32 	%r1268, %r1267, %r1266;
	shr.u32 	%r1269, %r1268, 31;
	shr.s32 	%r1270, %r1268, 15;
	add.s32 	%r1271, %r1270, %r1269;
	mul.lo.s32 	%r1272, %r1271, 65521;
	sub.s32 	%r1789, %r1266, %r1272;
$L__BB5_27:
	mov.b32 	%r1275, 2;
	mov.b32 	%r1277, -1;
	// begin inline asm
	shfl.sync.down.b32 %r1273, %r1789, %r1275, %r46, %r1277;
	// end inline asm
	add.s32 	%r51, %r1004, 2;
	setp.gt.s32 	%p105, %r51, %r46;
	@%p105 bra 	$L__BB5_29;
	add.s32 	%r1278, %r1273, %r1789;
	mul.hi.s32 	%r1279, %r1278, -2146992015;
	add.s32 	%r1280, %r1279, %r1278;
	shr.u32 	%r1281, %r1280, 31;
	shr.s32 	%r1282, %r1280, 15;
	add.s32 	%r1283, %r1282, %r1281;
	mul.lo.s32 	%r1284, %r1283, 65521;
	sub.s32 	%r1789, %r1278, %r1284;
$L__BB5_29:
	mov.b32 	%r1287, 4;
	mov.b32 	%r1289, -1;
	// begin inline asm
	shfl.sync.down.b32 %r1285, %r1789, %r1287, %r46, %r1289;
	// end inline asm
	add.s32 	%r55, %r1004, 4;
	setp.gt.s32 	%p106, %r55, %r46;
	@%p106 bra 	$L__BB5_31;
	add.s32 	%r1290, %r1285, %r1789;
	mul.hi.s32 	%r1291, %r1290, -2146992015;
	add.s32 	%r1292, %r1291, %r1290;
	shr.u32 	%r1293, %r1292, 31;
	shr.s32 	%r1294, %r1292, 15;
	add.s32 	%r1295, %r1294, %r1293;
	mul.lo.s32 	%r1296, %r1295, 65521;
	sub.s32 	%r1789, %r1290, %r1296;
$L__BB5_31:
	mov.b32 	%r1299, 8;
	mov.b32 	%r1301, -1;
	// begin inline asm
	shfl.sync.down.b32 %r1297, %r1789, %r1299, %r46, %r1301;
	// end inline asm
	add.s32 	%r59, %r1004, 8;
	setp.gt.s32 	%p107, %r59, %r46;
	@%p107 bra 	$L__BB5_33;
	add.s32 	%r1302, %r1297, %r1789;
	mul.hi.s32 	%r1303, %r1302, -2146992015;
	add.s32 	%r1304, %r1303, %r1302;
	shr.u32 	%r1305, %r1304, 31;
	shr.s32 	%r1306, %r1304, 15;
	add.s32 	%r1307, %r1306, %r1305;
	mul.lo.s32 	%r1308, %r1307, 65521;
	sub.s32 	%r1789, %r1302, %r1308;
$L__BB5_33:
	mov.b32 	%r1311, 16;
	mov.b32 	%r1313, -1;
	// begin inline asm
	shfl.sync.down.b32 %r1309, %r1789, %r1311, %r46, %r1313;
	// end inline asm
	add.s32 	%r63, %r1004, 16;
	setp.gt.s32 	%p108, %r63, %r46;
	@%p108 bra 	$L__BB5_35;
	add.s32 	%r1314, %r1309, %r1789;
	mul.hi.s32 	%r1315, %r1314, -2146992015;
	add.s32 	%r1316, %r1315, %r1314;
	shr.u32 	%r1317, %r1316, 31;
	shr.s32 	%r1318, %r1316, 15;
	add.s32 	%r1319, %r1318, %r1317;
	mul.lo.s32 	%r1320, %r1319, 65521;
	sub.s32 	%r1789, %r1314, %r1320;
$L__BB5_35:
	add.s64 	%rd9, %rd3, 256;
$L__BB5_36:
	setp.ne.s32 	%p109, %r1796, 101;
	mov.b32 	%r1321, -1;
	vote.sync.all.pred 	%p110, %p109, %r1321;
	not.pred 	%p111, %p110;
	@%p111 bra 	$L__BB5_54;
	mul.wide.s32 	%rd48, %r1795, 8;
	add.s64 	%rd49, %rd9, %rd48;
	add.s64 	%rd47, %rd49, -256;
	// begin inline asm
	ld.relaxed.gpu.v2.u32 {%r1796, %r1799}, [%rd47];
	// end inline asm
$L__BB5_38:
	setp.eq.s32 	%p115, %r1796, 99;
	mov.b32 	%r1349, -1;
	vote.sync.any.pred 	%p116, %p115, %r1349;
	not.pred 	%p117, %p116;
	@%p117 bra 	$L__BB5_43;
	setp.gt.u32 	%p125, %r36, 499;
	@%p125 bra 	$L__BB5_41;
	membar.cta;
	bra.uni 	$L__BB5_42;
$L__BB5_41:
	mov.b32 	%r1424, 350;
	// begin inline asm
	nanosleep.u32 %r1424;
	// end inline asm
$L__BB5_42:
	// begin inline asm
	ld.relaxed.gpu.v2.u32 {%r1796, %r1799}, [%rd47];
	// end inline asm
	bra.uni 	$L__BB5_38;
$L__BB5_43:
	setp.eq.s32 	%p118, %r1796, 101;
	mov.b32 	%r1355, -1;
	vote.sync.ballot.b32 	%r1356, %p118, %r1355;
	and.b32  	%r1357, %r1356, %r1254;
	or.b32  	%r1358, %r1357, -2147483648;
	add.s32 	%r1359, %r1358, -1;
	not.b32 	%r1360, %r1358;
	and.b32  	%r1361, %r1360, %r1359;
	popc.b32 	%r77, %r1361;
	mov.b32 	%r1353, 1;
	// begin inline asm
	shfl.sync.down.b32 %r1351, %r1799, %r1353, %r77, %r1355;
	// end inline asm
	setp.ge.s32 	%p120, %r1004, %r77;
	@%p120 bra 	$L__BB5_45;
	add.s32 	%r1362, %r1351, %r1799;
	mul.hi.s32 	%r1363, %r1362, -2146992015;
	add.s32 	%r1364, %r1363, %r1362;
	shr.u32 	%r1365, %r1364, 31;
	shr.s32 	%r1366, %r1364, 15;
	add.s32 	%r1367, %r1366, %r1365;
	mul.lo.s32 	%r1368, %r1367, 65521;
	sub.s32 	%r1799, %r1362, %r1368;
$L__BB5_45:
	mov.b32 	%r1371, 2;
	mov.b32 	%r1373, -1;
	// begin inline asm
	shfl.sync.down.b32 %r1369, %r1799, %r1371, %r77, %r1373;
	// end inline asm
	setp.gt.s32 	%p121, %r51, %r77;
	@%p121 bra 	$L__BB5_47;
	add.s32 	%r1374, %r1369, %r1799;
	mul.hi.s32 	%r1375, %r1374, -2146992015;
	add.s32 	%r1376, %r1375, %r1374;
	shr.u32 	%r1377, %r1376, 31;
	shr.s32 	%r1378, %r1376, 15;
	add.s32 	%r1379, %r1378, %r1377;
	mul.lo.s32 	%r1380, %r1379, 65521;
	sub.s32 	%r1799, %r1374, %r1380;
$L__BB5_47:
	mov.b32 	%r1383, 4;
	mov.b32 	%r1385, -1;
	// begin inline asm
	shfl.sync.down.b32 %r1381, %r1799, %r1383, %r77, %r1385;
	// end inline asm
	setp.gt.s32 	%p122, %r55, %r77;
	@%p122 bra 	$L__BB5_49;
	add.s32 	%r1386, %r1381, %r1799;
	mul.hi.s32 	%r1387, %r1386, -2146992015;
	add.s32 	%r1388, %r1387, %r1386;
	shr.u32 	%r1389, %r1388, 31;
	shr.s32 	%r1390, %r1388, 15;
	add.s32 	%r1391, %r1390, %r1389;
	mul.lo.s32 	%r1392, %r1391, 65521;
	sub.s32 	%r1799, %r1386, %r1392;
$L__BB5_49:
	mov.b32 	%r1395, 8;
	mov.b32 	%r1397, -1;
	// begin inline asm
	shfl.sync.down.b32 %r1393, %r1799, %r1395, %r77, %r1397;
	// end inline asm
	setp.gt.s32 	%p123, %r59, %r77;
	@%p123 bra 	$L__BB5_51;
	add.s32 	%r1398, %r1393, %r1799;
	mul.hi.s32 	%r1399, %r1398, -2146992015;
	add.s32 	%r1400, %r1399, %r1398;
	shr.u32 	%r1401, %r1400, 31;
	shr.s32 	%r1402, %r1400, 15;
	add.s32 	%r1403, %r1402, %r1401;
	mul.lo.s32 	%r1404, %r1403, 65521;
	sub.s32 	%r1799, %r1398, %r1404;
$L__BB5_51:
	mov.b32 	%r1407, 16;
	mov.b32 	%r1409, -1;
	// begin inline asm
	shfl.sync.down.b32 %r1405, %r1799, %r1407, %r77, %r1409;
	// end inline asm
	setp.gt.s32 	%p124, %r63, %r77;
	@%p124 bra 	$L__BB5_53;
	add.s32 	%r1410, %r1405, %r1799;
	mul.hi.s32 	%r1411, %r1410, -2146992015;
	add.s32 	%r1412, %r1411, %r1410;
	shr.u32 	%r1413, %r1412, 31;
	shr.s32 	%r1414, %r1412, 15;
	add.s32 	%r1415, %r1414, %r1413;
	mul.lo.s32 	%r1416, %r1415, 65521;
	sub.s32 	%r1799, %r1410, %r1416;
$L__BB5_53:
	add.s32 	%r1417, %r1799, %r1789;
	mul.hi.s32 	%r1418, %r1417, -2146992015;
	add.s32 	%r1419, %r1418, %r1417;
	shr.u32 	%r1420, %r1419, 31;
	shr.s32 	%r1421, %r1419, 15;
	add.s32 	%r1422, %r1421, %r1420;
	mul.lo.s32 	%r1423, %r1422, 65521;
	sub.s32 	%r1789, %r1417, %r1423;
	add.s32 	%r1795, %r1795, -32;
	bra.uni 	$L__BB5_36;
$L__BB5_54:
	setp.ne.s32 	%p112, %r2, 0;
	@%p112 bra 	$L__BB5_56;
	add.s32 	%r1325, %r1789, %r33;
	mul.hi.s32 	%r1326, %r1325, -2146992015;
	add.s32 	%r1327, %r1326, %r1325;
	shr.u32 	%r1328, %r1327, 31;
	shr.s32 	%r1329, %r1327, 15;
	add.s32 	%r1330, %r1329, %r1328;
	mul.lo.s32 	%r1331, %r1330, 65521;
	sub.s32 	%r1324, %r1325, %r1331;
	add.s64 	%rd46, %rd7, 256;
	mov.b32 	%r1323, 101;
	// begin inline asm
	st.relaxed.gpu.v2.u32 [%rd46], {%r1323, %r1324};
	// end inline asm
	st.shared.u32 	[_ZZN3cub18CUB_300001_SM_10006detail4scan16DeviceScanKernelINS2_10policy_hubIiiiy9CustomSumE10Policy1000EPiS8_NS0_13ScanTileStateIiLb1EEES5_NS0_8NullTypeEyiLb0ESB_EEvT0_T1_T2_iT3_T4_T5_E12temp_storage+4], %r1789;
	st.shared.u32 	[_ZZN3cub18CUB_300001_SM_10006detail4scan16DeviceScanKernelINS2_10policy_hubIiiiy9CustomSumE10Policy1000EPiS8_NS0_13ScanTileStateIiLb1EEES5_NS0_8NullTypeEyiLb0ESB_EEvT0_T1_T2_iT3_T4_T5_E12temp_storage+8], %r1324;
$L__BB5_56:
	setp.ne.s32 	%p113, %r1004, 0;
	@%p113 bra 	$L__BB5_58;
	st.shared.u32 	[_ZZN3cub18CUB_300001_SM_10006detail4scan16DeviceScanKernelINS2_10policy_hubIiiiy9CustomSumE10Policy1000EPiS8_NS0_13ScanTileStateIiLb1EEES5_NS0_8NullTypeEyiLb0ESB_EEvT0_T1_T2_iT3_T4_T5_E12temp_storage+36], %r1789;
	mov.u32 	%r1803, %r1789;
$L__BB5_58:
	bar.sync 	0;
	setp.eq.s32 	%p114, %r2, 0;
	@%p114 bra 	$L__BB5_60;
	ld.shared.u32 	%r1332, [_ZZN3cub18CUB_300001_SM_10006detail4scan16DeviceScanKernelINS2_10policy_hubIiiiy9CustomSumE10Policy1000EPiS8_NS0_13ScanTileStateIiLb1EEES5_NS0_8NullTypeEyiLb0ESB_EEvT0_T1_T2_iT3_T4_T5_E12temp_storage+36];
	add.s32 	%r1333, %r1332, %r1803;
	mul.hi.s32 	%r1334, %r1333, -2146992015;
	add.s32 	%r1335, %r1334, %r1333;
	shr.u32 	%r1336, %r1335, 31;
	shr.s32 	%r1337, %r1335, 15;
	add.s32 	%r1338, %r1337, %r1336;
	mul.lo.s32 	%r1339, %r1338, 65521;
	sub.s32 	%r1803, %r1333, %r1339;
$L__BB5_60:
	add.s32 	%r1340, %r1785, %r1803;
	mul.hi.s32 	%r1341, %r1340, -2146992015;
	add.s32 	%r1342, %r1341, %r1340;
	shr.u32 	%r1343, %r1342, 31;
	shr.s32 	%r1344, %r1342, 15;
	add.s32 	%r1345, %r1344, %r1343;
	mul.lo.s32 	%r1346, %r1345, 65521;
	sub.s32 	%r1785, %r1340, %r1346;
$L__BB5_61:
	add.s32 	%r1657, %r8, %r1785;
	mul.hi.s32 	%r1658, %r1657, -2146992015;
	add.s32 	%r1659, %r1658, %r1657;
	shr.u32 	%r1660, %r1659, 31;
	shr.s32 	%r1661, %r1659, 15;
	add.s32 	%r1662, %r1661, %r1660;
	mul.lo.s32 	%r1663, %r1662, 65521;
	sub.s32 	%r1664, %r1657, %r1663;
	add.s32 	%r1665, %r9, %r1664;
	mul.hi.s32 	%r1666, %r1665, -2146992015;
	add.s32 	%r1667, %r1666, %r1665;
	shr.u32 	%r1668, %r1667, 31;
	shr.s32 	%r1669, %r1667, 15;
	add.s32 	%r1670, %r1669, %r1668;
	mul.lo.s32 	%r1671, %r1670, 65521;
	sub.s32 	%r1672, %r1665, %r1671;
	add.s32 	%r1673, %r10, %r1672;
	mul.hi.s32 	%r1674, %r1673, -2146992015;
	add.s32 	%r1675, %r1674, %r1673;
	shr.u32 	%r1676, %r1675, 31;
	shr.s32 	%r1677, %r1675, 15;
	add.s32 	%r1678, %r1677, %r1676;
	mul.lo.s32 	%r1679, %r1678, 65521;
	sub.s32 	%r1680, %r1673, %r1679;
	add.s32 	%r1681, %r11, %r1680;
	mul.hi.s32 	%r1682, %r1681, -2146992015;
	add.s32 	%r1683, %r1682, %r1681;
	shr.u32 	%r1684, %r1683, 31;
	shr.s32 	%r1685, %r1683, 15;
	add.s32 	%r1686, %r1685, %r1684;
	mul.lo.s32 	%r1687, %r1686, 65521;
	sub.s32 	%r1688, %r1681, %r1687;
	add.s32 	%r1689, %r12, %r1688;
	mul.hi.s32 	%r1690, %r1689, -2146992015;
	add.s32 	%r1691, %r1690, %r1689;
	shr.u32 	%r1692, %r1691, 31;
	shr.s32 	%r1693, %r1691, 15;
	add.s32 	%r1694, %r1693, %r1692;
	mul.lo.s32 	%r1695, %r1694, 65521;
	sub.s32 	%r1696, %r1689, %r1695;
	add.s32 	%r1697, %r13, %r1696;
	mul.hi.s32 	%r1698, %r1697, -2146992015;
	add.s32 	%r1699, %r1698, %r1697;
	shr.u32 	%r1700, %r1699, 31;
	shr.s32 	%r1701, %r1699, 15;
	add.s32 	%r1702, %r1701, %r1700;
	mul.lo.s32 	%r1703, %r1702, 65521;
	sub.s32 	%r1704, %r1697, %r1703;
	add.s32 	%r1705, %r14, %r1704;
	mul.hi.s32 	%r1706, %r1705, -2146992015;
	add.s32 	%r1707, %r1706, %r1705;
	shr.u32 	%r1708, %r1707, 31;
	shr.s32 	%r1709, %r1707, 15;
	add.s32 	%r1710, %r1709, %r1708;
	mul.lo.s32 	%r1711, %r1710, 65521;
	sub.s32 	%r1712, %r1705, %r1711;
	add.s32 	%r1713, %r15, %r1712;
	mul.hi.s32 	%r1714, %r1713, -2146992015;
	add.s32 	%r1715, %r1714, %r1713;
	shr.u32 	%r1716, %r1715, 31;
	shr.s32 	%r1717, %r1715, 15;
	add.s32 	%r1718, %r1717, %r1716;
	mul.lo.s32 	%r1719, %r1718, 65521;
	sub.s32 	%r1720, %r1713, %r1719;
	add.s32 	%r1721, %r16, %r1720;
	mul.hi.s32 	%r1722, %r1721, -2146992015;
	add.s32 	%r1723, %r1722, %r1721;
	shr.u32 	%r1724, %r1723, 31;
	shr.s32 	%r1725, %r1723, 15;
	add.s32 	%r1726, %r1725, %r1724;
	mul.lo.s32 	%r1727, %r1726, 65521;
	sub.s32 	%r1728, %r1721, %r1727;
	add.s32 	%r1729, %r17, %r1728;
	mul.hi.s32 	%r1730, %r1729, -2146992015;
	add.s32 	%r1731, %r1730, %r1729;
	shr.u32 	%r1732, %r1731, 31;
	shr.s32 	%r1733, %r1731, 15;
	add.s32 	%r1734, %r1733, %r1732;
	mul.lo.s32 	%r1735, %r1734, 65521;
	sub.s32 	%r1736, %r1729, %r1735;
	add.s32 	%r1737, %r18, %r1736;
	mul.hi.s32 	%r1738, %r1737, -2146992015;
	add.s32 	%r1739, %r1738, %r1737;
	shr.u32 	%r1740, %r1739, 31;
	shr.s32 	%r1741, %r1739, 15;
	add.s32 	%r1742, %r1741, %r1740;
	mul.lo.s32 	%r1743, %r1742, 65521;
	sub.s32 	%r1744, %r1737, %r1743;
	add.s32 	%r1745, %r19, %r1744;
	mul.hi.s32 	%r1746, %r1745, -2146992015;
	add.s32 	%r1747, %r1746, %r1745;
	shr.u32 	%r1748, %r1747, 31;
	shr.s32 	%r1749, %r1747, 15;
	add.s32 	%r1750, %r1749, %r1748;
	mul.lo.s32 	%r1751, %r1750, 65521;
	sub.s32 	%r1752, %r1745, %r1751;
	add.s32 	%r1753, %r20, %r1752;
	mul.hi.s32 	%r1754, %r1753, -2146992015;
	add.s32 	%r1755, %r1754, %r1753;
	shr.u32 	%r1756, %r1755, 31;
	shr.s32 	%r1757, %r1755, 15;
	add.s32 	%r1758, %r1757, %r1756;
	mul.lo.s32 	%r1759, %r1758, 65521;
	sub.s32 	%r1760, %r1753, %r1759;
	add.s32 	%r1761, %r21, %r1760;
	mul.hi.s32 	%r1762, %r1761, -2146992015;
	add.s32 	%r1763, %r1762, %r1761;
	shr.u32 	%r1764, %r1763, 31;
	shr.s32 	%r1765, %r1763, 15;
	add.s32 	%r1766, %r1765, %r1764;
	mul.lo.s32 	%r1767, %r1766, 65521;
	sub.s32 	%r1768, %r1761, %r1767;
	bar.sync 	0;
	st.shared.u32 	[%r6], %r1785;
	st.shared.u32 	[%r6+4], %r1664;
	st.shared.u32 	[%r6+8], %r1672;
	st.shared.u32 	[%r6+12], %r1680;
	st.shared.u32 	[%r6+16], %r1688;
	st.shared.u32 	[%r6+20], %r1696;
	st.shared.u32 	[%r6+24], %r1704;
	st.shared.u32 	[%r6+28], %r1712;
	st.shared.u32 	[%r6+32], %r1720;
	st.shared.u32 	[%r6+36], %r1728;
	st.shared.u32 	[%r6+40], %r1736;
	st.shared.u32 	[%r6+44], %r1744;
	st.shared.u32 	[%r6+48], %r1752;
	st.shared.u32 	[%r6+52], %r1760;
	st.shared.u32 	[%r6+56], %r1768;
	bar.warp.sync 	-1;
	ld.shared.u32 	%r1769, [%r5];
	ld.shared.u32 	%r1770, [%r5+128];
	ld.shared.u32 	%r1771, [%r5+256];
	ld.shared.u32 	%r1772, [%r5+384];
	ld.shared.u32 	%r1773, [%r5+512];
	ld.shared.u32 	%r1774, [%r5+640];
	ld.shared.u32 	%r1775, [%r5+768];
	ld.shared.u32 	%r1776, [%r5+896];
	ld.shared.u32 	%r1777, [%r5+1024];
	ld.shared.u32 	%r1778, [%r5+1152];
	ld.shared.u32 	%r1779, [%r5+1280];
	ld.shared.u32 	%r1780, [%r5+1408];
	ld.shared.u32 	%r1781, [%r5+1536];
	ld.shared.u32 	%r1782, [%r5+1664];
	ld.shared.u32 	%r1783, [%r5+1792];
	add.s64 	%rd54, %rd1, %rd39;
	st.global.u32 	[%rd54], %r1769;
	st.global.u32 	[%rd54+128], %r1770;
	st.global.u32 	[%rd54+256], %r1771;
	st.global.u32 	[%rd54+384], %r1772;
	st.global.u32 	[%rd54+512], %r1773;
	st.global.u32 	[%rd54+640], %r1774;
	st.global.u32 	[%rd54+768], %r1775;
	st.global.u32 	[%rd54+896], %r1776;
	st.global.u32 	[%rd54+1024], %r1777;
	st.global.u32 	[%rd54+1152], %r1778;
	st.global.u32 	[%rd54+1280], %r1779;
	st.global.u32 	[%rd54+1408], %r1780;
	st.global.u32 	[%rd54+1536], %r1781;
	st.global.u32 	[%rd54+1664], %r1782;
	st.global.u32 	[%rd54+1792], %r1783;
	bra.uni 	$L__BB5_183;
$L__BB5_62:
	setp.eq.s64 	%p2, %rd5, 0;
	@%p2 bra 	$L__BB5_183;
	cvt.u32.u64 	%r100, %rd5;
	shl.b64 	%rd20, %rd4, 2;
	add.s64 	%rd21, %rd2, %rd20;
	mov.u32 	%r101, %tid.x;
	ld.global.u32 	%r1820, [%rd21];
	and.b32  	%r259, %r101, 31;
	and.b32  	%r260, %r101, 992;
	mul.lo.s32 	%r261, %r260, 15;
	or.b32  	%r103, %r261, %r259;
	setp.ge.u32 	%p3, %r103, %r100;
	shl.b32 	%r262, %r103, 2;
	cvt.u64.u32 	%rd22, %r262;
	add.s64 	%rd11, %rd21, %rd22;
	mov.u32 	%r1806, %r1820;
	@%p3 bra 	$L__BB5_65;
	ld.global.u32 	%r1806, [%rd11];
$L__BB5_65:
	add.s32 	%r106, %r103, 32;
	setp.ge.u32 	%p4, %r106, %r100;
	mov.u32 	%r1807, %r1820;
	@%p4 bra 	$L__BB5_67;
	ld.global.u32 	%r1807, [%rd11+128];
$L__BB5_67:
	add.s32 	%r109, %r103, 64;
	setp.ge.u32 	%p5, %r109, %r100;
	mov.u32 	%r1808, %r1820;
	@%p5 bra 	$L__BB5_69;
	ld.global.u32 	%r1808, [%rd11+256];
$L__BB5_69:
	add.s32 	%r112, %r103, 96;
	setp.ge.u32 	%p6, %r112, %r100;
	mov.u32 	%r1809, %r1820;
	@%p6 bra 	$L__BB5_71;
	ld.global.u32 	%r1809, [%rd11+384];
$L__BB5_71:
	add.s32 	%r115, %r103, 128;
	setp.ge.u32 	%p7, %r115, %r100;
	mov.u32 	%r1810, %r1820;
	@%p7 bra 	$L__BB5_73;
	ld.global.u32 	%r1810, [%rd11+512];
$L__BB5_73:
	add.s32 	%r118, %r103, 160;
	setp.ge.u32 	%p8, %r118, %r100;
	mov.u32 	%r1811, %r1820;
	@%p8 bra 	$L__BB5_75;
	ld.global.u32 	%r1811, [%rd11+640];
$L__BB5_75:
	add.s32 	%r121, %r103, 192;
	setp.ge.u32 	%p9, %r121, %r100;
	mov.u32 	%r1812, %r1820;
	@%p9 bra 	$L__BB5_77;
	ld.global.u32 	%r1812, [%rd11+768];
$L__BB5_77:
	add.s32 	%r124, %r103, 224;
	setp.ge.u32 	%p10, %r124, %r100;
	mov.u32 	%r1813, %r1820;
	@%p10 bra 	$L__BB5_79;
	ld.global.u32 	%r1813, [%rd11+896];
$L__BB5_79:
	add.s32 	%r127, %r103, 256;
	setp.ge.u32 	%p11, %r127, %r100;
	mov.u32 	%r1814, %r1820;
	@%p11 bra 	$L__BB5_81;
	ld.global.u32 	%r1814, [%rd11+1024];
$L__BB5_81:
	add.s32 	%r130, %r103, 288;
	setp.ge.u32 	%p12, %r130, %r100;
	mov.u32 	%r1815, %r1820;
	@%p12 bra 	$L__BB5_83;
	ld.global.u32 	%r1815, [%rd11+1152];
$L__BB5_83:
	add.s32 	%r133, %r103, 320;
	setp.ge.u32 	%p13, %r133, %r100;
	mov.u32 	%r1816, %r1820;
	@%p13 bra 	$L__BB5_85;
	ld.global.u32 	%r1816, [%rd11+1280];
$L__BB5_85:
	add.s32 	%r136, %r103, 352;
	setp.ge.u32 	%p14, %r136, %r100;
	mov.u32 	%r1817, %r1820;
	@%p14 bra 	$L__BB5_87;
	ld.global.u32 	%r1817, [%rd11+1408];
$L__BB5_87:
	add.s32 	%r139, %r103, 384;
	setp.ge.u32 	%p15, %r139, %r100;
	mov.u32 	%r1818, %r1820;
	@%p15 bra 	$L__BB5_89;
	ld.global.u32 	%r1818, [%rd11+1536];
$L__BB5_89:
	add.s32 	%r142, %r103, 416;
	setp.ge.u32 	%p16, %r142, %r100;
	mov.u32 	%r1819, %r1820;
	@%p16 bra 	$L__BB5_91;
	ld.global.u32 	%r1819, [%rd11+1664];
$L__BB5_91:
	add.s32 	%r145, %r103, 448;
	setp.ge.u32 	%p17, %r145, %r100;
	@%p17 bra 	$L__BB5_93;
	ld.global.u32 	%r1820, [%rd11+1792];
$L__BB5_93:
	// begin inline asm
	mov.u32 %r263, %laneid;
	// end inline asm
	shr.u32 	%r149, %r101, 5;
	mad.lo.s32 	%r264, %r149, 480, %r263;
	shl.b32 	%r265, %r264, 2;
	mov.u32 	%r266, _ZZN3cub18CUB_300001_SM_10006detail4scan16DeviceScanKernelINS2_10policy_hubIiiiy9CustomSumE10Policy1000EPiS8_NS0_13ScanTileStateIiLb1EEES5_NS0_8NullTypeEyiLb0ESB_EEvT0_T1_T2_iT3_T4_T5_E12temp_storage;
	add.s32 	%r150, %r266, %r265;
	st.shared.u32 	[%r150], %r1806;
	st.shared.u32 	[%r150+128], %r1807;
	st.shared.u32 	[%r150+256], %r1808;
	st.shared.u32 	[%r150+384], %r1809;
	st.shared.u32 	[%r150+512], %r1810;
	st.shared.u32 	[%r150+640], %r1811;
	st.shared.u32 	[%r150+768], %r1812;
	st.shared.u32 	[%r150+896], %r1813;
	st.shared.u32 	[%r150+1024], %r1814;
	st.shared.u32 	[%r150+1152], %r1815;
	st.shared.u32 	[%r150+1280], %r1816;
	st.shared.u32 	[%r150+1408], %r1817;
	st.shared.u32 	[%r150+1536], %r1818;
	st.shared.u32 	[%r150+1664], %r1819;
	st.shared.u32 	[%r150+1792], %r1820;
	bar.warp.sync 	-1;
	mad.lo.s32 	%r151, %r263, 56, %r150;
	ld.shared.u32 	%r1841, [%r151];
	ld.shared.u32 	%r153, [%r151+4];
	ld.shared.u32 	%r154, [%r151+8];
	ld.shared.u32 	%r155, [%r151+12];
	ld.shared.u32 	%r156, [%r151+16];
	ld.shared.u32 	%r157, [%r151+20];
	ld.shared.u32 	%r158, [%r151+24];
	ld.shared.u32 	%r159, [%r151+28];
	ld.shared.u32 	%r160, [%r151+32];
	ld.shared.u32 	%r161, [%r151+36];
	ld.shared.u32 	%r162, [%r151+40];
	ld.shared.u32 	%r163, [%r151+44];
	ld.shared.u32 	%r164, [%r151+48];
	ld.shared.u32 	%r165, [%r151+52];
	ld.shared.u32 	%r166, [%r151+56];
	bar.sync 	0;
	setp.ne.s32 	%p18, %r1, 0;
	@%p18 bra 	$L__BB5_100;
	add.s32 	%r702, %r153, %r1841;
	mul.hi.s32 	%r703, %r702, -2146992015;
	add.s32 	%r704, %r703, %r702;
	shr.u32 	%r705, %r704, 31;
	shr.s32 	%r706, %r704, 15;
	add.s32 	%r707, %r706, %r705;
	mul.lo.s32 	%r708, %r707, 65521;
	sub.s32 	%r709, %r702, %r708;
	add.s32 	%r710, %r154, %r709;
	mul.hi.s32 	%r711, %r710, -2146992015;
	add.s32 	%r712, %r711, %r710;
	shr.u32 	%r713, %r712, 31;
	shr.s32 	%r714, %r712, 15;
	add.s32 	%r715, %r714, %r713;
	mul.lo.s32 	%r716, %r715, 65521;
	sub.s32 	%r717, %r710, %r716;
	add.s32 	%r718, %r155, %r717;
	mul.hi.s32 	%r719, %r718, -2146992015;
	add.s32 	%r720, %r719, %r718;
	shr.u32 	%r721, %r720, 31;
	shr.s32 	%r722, %r720, 15;
	add.s32 	%r723, %r722, %r721;
	mul.lo.s32 	%r724, %r723, 65521;
	sub.s32 	%r725, %r718, %r724;
	add.s32 	%r726, %r156, %r725;
	mul.hi.s32 	%r727, %r726, -2146992015;
	add.s32 	%r728, %r727, %r726;
	shr.u32 	%r729, %r728, 31;
	shr.s32 	%r730, %r728, 15;
	add.s32 	%r731, %r730, %r729;
	mul.lo.s32 	%r732, %r731, 65521;
	sub.s32 	%r733, %r726, %r732;
	add.s32 	%r734, %r157, %r733;
	mul.hi.s32 	%r735, %r734, -2146992015;
	add.s32 	%r736, %r735, %r734;
	shr.u32 	%r737, %r736, 31;
	shr.s32 	%r738, %r736, 15;
	add.s32 	%r739, %r738, %r737;
	mul.lo.s32 	%r740, %r739, 65521;
	sub.s32 	%r741, %r734, %r740;
	add.s32 	%r742, %r158, %r741;
	mul.hi.s32 	%r743, %r742, -2146992015;
	add.s32 	%r744, %r743, %r742;
	shr.u32 	%r745, %r744, 31;
	shr.s32 	%r746, %r744, 15;
	add.s32 	%r747, %r746, %r745;
	mul.lo.s32 	%r748, %r747, 65521;
	sub.s32 	%r749, %r742, %r748;
	add.s32 	%r750, %r159, %r749;
	mul.hi.s32 	%r751, %r750, -2146992015;
	add.s32 	%r752, %r751, %r750;
	shr.u32 	%r753, %r752, 31;
	shr.s32 	%r754, %r752, 15;
	add.s32 	%r755, %r754, %r753;
	mul.lo.s32 	%r756, %r755, 65521;
	sub.s32 	%r757, %r750, %r756;
	add.s32 	%r758, %r160, %r757;
	mul.hi.s32 	%r759, %r758, -2146992015;
	add.s32 	%r760, %r759, %r758;
	shr.u32 	%r761, %r760, 31;
	shr.s32 	%r762, %r760, 15;
	add.s32 	%r763, %r762, %r761;
	mul.lo.s32 	%r764, %r763, 65521;
	sub.s32 	%r765, %r758, %r764;
	add.s32 	%r766, %r161, %r765;
	mul.hi.s32 	%r767, %r766, -2146992015;
	add.s32 	%r768, %r767, %r766;
	shr.u32 	%r769, %r768, 31;
	shr.s32 	%r770, %r768, 15;
	add.s32 	%r771, %r770, %r769;
	mul.lo.s32 	%r772, %r771, 65521;
	sub.s32 	%r773, %r766, %r772;
	add.s32 	%r774, %r162, %r773;
	mul.hi.s32 	%r775, %r774, -2146992015;
	add.s32 	%r776, %r775, %r774;
	shr.u32 	%r777, %r776, 31;
	shr.s32 	%r778, %r776, 15;
	add.s32 	%r779, %r778, %r777;
	mul.lo.s32 	%r780, %r779, 65521;
	sub.s32 	%r781, %r774, %r780;
	add.s32 	%r782, %r163, %r781;
	mul.hi.s32 	%r783, %r782, -2146992015;
	add.s32 	%r784, %r783, %r782;
	shr.u32 	%r785, %r784, 31;
	shr.s32 	%r786, %r784, 15;
	add.s32 	%r787, %r786, %r785;
	mul.lo.s32 	%r788, %r787, 65521;
	sub.s32 	%r789, %r782, %r788;
	add.s32 	%r790, %r164, %r789;
	mul.hi.s32 	%r791, %r790, -2146992015;
	add.s32 	%r792, %r791, %r790;
	shr.u32 	%r793, %r792, 31;
	shr.s32 	%r794, %r792, 15;
	add.s32 	%r795, %r794, %r793;
	mul.lo.s32 	%r796, %r795, 65521;
	sub.s32 	%r797, %r790, %r796;
	add.s32 	%r798, %r165, %r797;
	mul.hi.s32 	%r799, %r798, -2146992015;
	add.s32 	%r800, %r799, %r798;
	shr.u32 	%r801, %r800, 31;
	shr.s32 	%r802, %r800, 15;
	add.s32 	%r803, %r802, %r801;
	mul.lo.s32 	%r804, %r803, 65521;
	sub.s32 	%r805, %r798, %r804;
	add.s32 	%r806, %r166, %r805;
	mul.hi.s32 	%r807, %r806, -2146992015;
	add.s32 	%r808, %r807, %r806;
	shr.u32 	%r809, %r808, 31;
	shr.s32 	%r810, %r808, 15;
	add.s32 	%r811, %r810, %r809;
	mul.lo.s32 	%r812, %r811, 65521;
	sub.s32 	%r673, %r806, %r812;
	mov.b32 	%r699, 1;
	mov.b32 	%r700, 0;
	mov.b32 	%r701, -1;
	// begin inline asm
	shfl.sync.up.b32 %r672, %r673, %r699, %r700, %r701;
	// end inline asm
	add.s32 	%r813, %r672, %r673;
	mul.hi.s32 	%r814, %r813, -2146992015;
	add.s32 	%r815, %r814, %r813;
	shr.u32 	%r816, %r815, 31;
	shr.s32 	%r817, %r815, 15;
	add.s32 	%r818, %r817, %r816;
	mul.lo.s32 	%r819, %r818, 65521;
	sub.s32 	%r820, %r813, %r819;
	setp.lt.s32 	%p59, %r263, 1;
	selp.b32 	%r678, %r673, %r820, %p59;
	mov.b32 	%r679, 2;
	// begin inline asm
	shfl.sync.up.b32 %r677, %r678, %r679, %r700, %r701;
	// end inline asm
	add.s32 	%r821, %r677, %r678;
	mul.hi.s32 	%r822, %r821, -2146992015;
	add.s32 	%r823, %r822, %r821;
	shr.u32 	%r824, %r823, 31;
	shr.s32 	%r825, %r823, 15;
	add.s32 	%r826, %r825, %r824;
	mul.lo.s32 	%r827, %r826, 65521;
	sub.s32 	%r828, %r821, %r827;
	setp.lt.s32 	%p60, %r263, 2;
	selp.b32 	%r683, %r678, %r828, %p60;
	mov.b32 	%r684, 4;
	// begin inline asm
	shfl.sync.up.b32 %r682, %r683, %r684, %r700, %r701;
	// end inline asm
	add.s32 	%r829, %r682, %r683;
	mul.hi.s32 	%r830, %r829, -2146992015;
	add.s32 	%r831, %r830, %r829;
	shr.u32 	%r832, %r831, 31;
	shr.s32 	%r833, %r831, 15;
	add.s32 	%r834, %r833, %r832;
	mul.lo.s32 	%r835, %r834, 65521;
	sub.s32 	%r836, %r829, %r835;
	setp.lt.s32 	%p61, %r263, 4;
	selp.b32 	%r688, %r683, %r836, %p61;
	mov.b32 	%r689, 8;
	// begin inline asm
	shfl.sync.up.b32 %r687, %r688, %r689, %r700, %r701;
	// end inline asm
	add.s32 	%r837, %r687, %r688;
	mul.hi.s32 	%r838, %r837, -2146992015;
	add.s32 	%r839, %r838, %r837;
	shr.u32 	%r840, %r839, 31;
	shr.s32 	%r841, %r839, 15;
	add.s32 	%r842, %r841, %r840;
	mul.lo.s32 	%r843, %r842, 65521;
	sub.s32 	%r844, %r837, %r843;
	setp.lt.s32 	%p62, %r263, 8;
	selp.b32 	%r693, %r688, %r844, %p62;
	mov.b32 	%r694, 16;
	// begin inline asm
	shfl.sync.up.b32 %r692, %r693, %r694, %r700, %r701;
	// end inline asm
	add.s32 	%r845, %r692, %r693;
	mul.hi.s32 	%r846, %r845, -2146992015;
	add.s32 	%r847, %r846, %r845;
	shr.u32 	%r848, %r847, 31;
	shr.s32 	%r849, %r847, 15;
	add.s32 	%r850, %r849, %r848;
	mul.lo.s32 	%r851, %r850, 65521;
	sub.s32 	%r167, %r845, %r851;
	setp.lt.s32 	%p63, %r263, 16;
	selp.b32 	%r698, %r693, %r167, %p63;
	// begin inline asm
	shfl.sync.up.b32 %r1821, %r698, %r699, %r700, %r701;
	// end inline asm
	setp.ne.s32 	%p64, %r263, 31;
	@%p64 bra 	$L__BB5_96;
	shl.b32 	%r852, %r149, 2;
	add.s32 	%r854, %r266, %r852;
	st.shared.u32 	[%r854+16], %r167;
$L__BB5_96:
	bar.sync 	0;
	setp.lt.u32 	%p65, %r101, 32;
	@%p65 bra 	$L__BB5_98;
	.pragma "used_bytes_mask 4095";
	ld.shared.v4.u32 	{%r855, %r856, %r857, %r858}, [_ZZN3cub18CUB_300001_SM_10006detail4scan16DeviceScanKernelINS2_10policy_hubIiiiy9CustomSumE10Policy1000EPiS8_NS0_13ScanTileStateIiLb1EEES5_NS0_8NullTypeEyiLb0ESB_EEvT0_T1_T2_iT3_T4_T5_E12temp_storage+16];
	add.s32 	%r859, %r856, %r855;
	mul.hi.s32 	%r860, %r859, -2146992015;
	add.s32 	%r861, %r860, %r859;
	shr.u32 	%r862, %r861, 31;
	shr.s32 	%r863, %r861, 15;
	add.s32 	%r864, %r863, %r862;
	mul.lo.s32 	%r865, %r864, 65521;
	sub.s32 	%r866, %r859, %r865;
	add.s32 	%r867, %r866, %r857;
	mul.hi.s32 	%r868, %r867, -2146992015;
	add.s32 	%r869, %r868, %r867;
	shr.u32 	%r870, %r869, 31;
	shr.s32 	%r871, %r869, 15;
	add.s32 	%r872, %r871, %r870;
	mul.lo.s32 	%r873, %r872, 65521;
	sub.s32 	%r874, %r867, %r873;
	setp.eq.s32 	%p66, %r149, 3;
	setp.eq.s32 	%p67, %r149, 2;
	selp.b32 	%r875, %r866, %r855, %p67;
	selp.b32 	%r876, %r874, %r875, %p66;
	add.s32 	%r877, %r876, %r1821;
	mul.hi.s32 	%r878, %r877, -2146992015;
	add.s32 	%r879, %r878, %r877;
	shr.u32 	%r880, %r879, 31;
	shr.s32 	%r881, %r879, 15;
	add.s32 	%r882, %r881, %r880;
	mul.lo.s32 	%r883, %r882, 65521;
	sub.s32 	%r884, %r877, %r883;
	setp.eq.s32 	%p68, %r263, 0;
	selp.b32 	%r1821, %r876, %r884, %p68;
$L__BB5_98:
	setp.eq.s32 	%p69, %r101, 0;
	@%p69 bra 	$L__BB5_151;
	add.s32 	%r885, %r1841, %r1821;
	mul.hi.s32 	%r886, %r885, -2146992015;
	add.s32 	%r887, %r886, %r885;
	shr.u32 	%r888, %r887, 31;
	shr.s32 	%r889, %r887, 15;
	add.s32 	%r890, %r889, %r888;
	mul.lo.s32 	%r891, %r890, 65521;
	sub.s32 	%r1841, %r885, %r891;
	bra.uni 	$L__BB5_151;
$L__BB5_100:
	add.s32 	%r297, %r153, %r1841;
	mul.hi.s32 	%r298, %r297, -2146992015;
	add.s32 	%r299, %r298, %r297;
	shr.u32 	%r300, %r299, 31;
	shr.s32 	%r301, %r299, 15;
	add.s32 	%r302, %r301, %r300;
	mul.lo.s32 	%r303, %r302, 65521;
	sub.s32 	%r304, %r297, %r303;
	add.s32 	%r305, %r154, %r304;
	mul.hi.s32 	%r306, %r305, -2146992015;
	add.s32 	%r307, %r306, %r305;
	shr.u32 	%r308, %r307, 31;
	shr.s32 	%r309, %r307, 15;
	add.s32 	%r310, %r309, %r308;
	mul.lo.s32 	%r311, %r310, 65521;
	sub.s32 	%r312, %r305, %r311;
	add.s32 	%r313, %r155, %r312;
	mul.hi.s32 	%r314, %r313, -2146992015;
	add.s32 	%r315, %r314, %r313;
	shr.u32 	%r316, %r315, 31;
	shr.s32 	%r317, %r315, 15;
	add.s32 	%r318, %r317, %r316;
	mul.lo.s32 	%r319, %r318, 65521;
	sub.s32 	%r320, %r313, %r319;
	add.s32 	%r321, %r156, %r320;
	mul.hi.s32 	%r322, %r321, -2146992015;
	add.s32 	%r323, %r322, %r321;
	shr.u32 	%r324, %r323, 31;
	shr.s32 	%r325, %r323, 15;
	add.s32 	%r326, %r325, %r324;
	mul.lo.s32 	%r327, %r326, 65521;
	sub.s32 	%r328, %r321, %r327;
	add.s32 	%r329, %r157, %r328;
	mul.hi.s32 	%r330, %r329, -2146992015;
	add.s32 	%r331, %r330, %r329;
	shr.u32 	%r332, %r331, 31;
	shr.s32 	%r333, %r331, 15;
	add.s32 	%r334, %r333, %r332;
	mul.lo.s32 	%r335, %r334, 65521;
	sub.s32 	%r336, %r329, %r335;
	add.s32 	%r337, %r158, %r336;
	mul.hi.s32 	%r338, %r337, -2146992015;
	add.s32 	%r339, %r338, %r337;
	shr.u32 	%r340, %r339, 31;
	shr.s32 	%r341, %r339, 15;
	add.s32 	%r342, %r341, %r340;
	mul.lo.s32 	%r343, %r342, 65521;
	sub.s32 	%r344, %r337, %r343;
	add.s32 	%r345, %r159, %r344;
	mul.hi.s32 	%r346, %r345, -2146992015;
	add.s32 	%r347, %r346, %r345;
	shr.u32 	%r348, %r347, 31;
	shr.s32 	%r349, %r347, 15;
	add.s32 	%r350, %r349, %r348;
	mul.lo.s32 	%r351, %r350, 65521;
	sub.s32 	%r352, %r345, %r351;
	add.s32 	%r353, %r160, %r352;
	mul.hi.s32 	%r354, %r353, -2146992015;
	add.s32 	%r355, %r354, %r353;
	shr.u32 	%r356, %r355, 31;
	shr.s32 	%r357, %r355, 15;
	add.s32 	%r358, %r357, %r356;
	mul.lo.s32 	%r359, %r358, 65521;
	sub.s32 	%r360, %r353, %r359;
	add.s32 	%r361, %r161, %r360;
	mul.hi.s32 	%r362, %r361, -2146992015;
	add.s32 	%r363, %r362, %r361;
	shr.u32 	%r364, %r363, 31;
	shr.s32 	%r365, %r363, 15;
	add.s32 	%r366, %r365, %r364;
	mul.lo.s32 	%r367, %r366, 65521;
	sub.s32 	%r368, %r361, %r367;
	add.s32 	%r369, %r162, %r368;
	mul.hi.s32 	%r370, %r369, -2146992015;
	add.s32 	%r371, %r370, %r369;
	shr.u32 	%r372, %r371, 31;
	shr.s32 	%r373, %r371, 15;
	add.s32 	%r374, %r373, %r372;
	mul.lo.s32 	%r375, %r374, 65521;
	sub.s32 	%r376, %r369, %r375;
	add.s32 	%r377, %r163, %r376;
	mul.hi.s32 	%r378, %r377, -2146992015;
	add.s32 	%r379, %r378, %r377;
	shr.u32 	%r380, %r379, 31;
	shr.s32 	%r381, %r379, 15;
	add.s32 	%r382, %r381, %r380;
	mul.lo.s32 	%r383, %r382, 65521;
	sub.s32 	%r384, %r377, %r383;
	add.s32 	%r385, %r164, %r384;
	mul.hi.s32 	%r386, %r385, -2146992015;
	add.s32 	%r387, %r386, %r385;
	shr.u32 	%r388, %r387, 31;
	shr.s32 	%r389, %r387, 15;
	add.s32 	%r390, %r389, %r388;
	mul.lo.s32 	%r391, %r390, 65521;
	sub.s32 	%r392, %r385, %r391;
	add.s32 	%r393, %r165, %r392;
	mul.hi.s32 	%r394, %r393, -2146992015;
	add.s32 	%r395, %r394, %r393;
	shr.u32 	%r396, %r395, 31;
	shr.s32 	%r397, %r395, 15;
	add.s32 	%r398, %r397, %r396;
	mul.lo.s32 	%r399, %r398, 65521;
	sub.s32 	%r400, %r393, %r399;
	add.s32 	%r401, %r166, %r400;
	mul.hi.s32 	%r402, %r401, -2146992015;
	add.s32 	%r403, %r402, %r401;
	shr.u32 	%r404, %r403, 31;
	shr.s32 	%r405, %r403, 15;
	add.s32 	%r406, %r405, %r404;
	mul.lo.s32 	%r407, %r406, 65521;
	sub.s32 	%r268, %r401, %r407;
	mov.b32 	%r294, 1;
	mov.b32 	%r295, 0;
	mov.b32 	%r296, -1;
	// begin inline asm
	shfl.sync.up.b32 %r267, %r268, %r294, %r295, %r296;
	// end inline asm
	add.s32 	%r408, %r267, %r268;
	mul.hi.s32 	%r409, %r408, -2146992015;
	add.s32 	%r410, %r409, %r408;
	shr.u32 	%r411, %r410, 31;
	shr.s32 	%r412, %r410, 15;
	add.s32 	%r413, %r412, %r411;
	mul.lo.s32 	%r414, %r413, 65521;
	sub.s32 	%r415, %r408, %r414;
	setp.lt.s32 	%p19, %r263, 1;
	selp.b32 	%r273, %r268, %r415, %p19;
	mov.b32 	%r274, 2;
	// begin inline asm
	shfl.sync.up.b32 %r272, %r273, %r274, %r295, %r296;
	// end inline asm
	add.s32 	%r416, %r272, %r273;
	mul.hi.s32 	%r417, %r416, -2146992015;
	add.s32 	%r418, %r417, %r416;
	shr.u32 	%r419, %r418, 31;
	shr.s32 	%r420, %r418, 15;
	add.s32 	%r421, %r420, %r419;
	mul.lo.s32 	%r422, %r421, 65521;
	sub.s32 	%r423, %r416, %r422;
	setp.lt.s32 	%p20, %r263, 2;
	selp.b32 	%r278, %r273, %r423, %p20;
	mov.b32 	%r279, 4;
	// begin inline asm
	shfl.sync.up.b32 %r277, %r278, %r279, %r295, %r296;
	// end inline asm
	add.s32 	%r424, %r277, %r278;
	mul.hi.s32 	%r425, %r424, -2146992015;
	add.s32 	%r426, %r425, %r424;
	shr.u32 	%r427, %r426, 31;
	shr.s32 	%r428, %r426, 15;
	add.s32 	%r429, %r428, %r427;
	mul.lo.s32 	%r430, %r429, 65521;
	sub.s32 	%r431, %r424, %r430;
	setp.lt.s32 	%p21, %r263, 4;
	selp.b32 	%r283, %r278, %r431, %p21;
	mov.b32 	%r284, 8;
	// begin inline asm
	shfl.sync.up.b32 %r282, %r283, %r284, %r295, %r296;
	// end inline asm
	add.s32 	%r432, %r282, %r283;
	mul.hi.s32 	%r433, %r432, -2146992015;
	add.s32 	%r434, %r433, %r432;
	shr.u32 	%r435, %r434, 31;
	shr.s32 	%r436, %r434, 15;
	add.s32 	%r437, %r436, %r435;
	mul.lo.s32 	%r438, %r437, 65521;
	sub.s32 	%r439, %r432, %r438;
	setp.lt.s32 	%p22, %r263, 8;
	selp.b32 	%r288, %r283, %r439, %p22;
	mov.b32 	%r289, 16;
	// begin inline asm
	shfl.sync.up.b32 %r287, %r288, %r289, %r295, %r296;
	// end inline asm
	add.s32 	%r440, %r287, %r288;
	mul.hi.s32 	%r441, %r440, -2146992015;
	add.s32 	%r442, %r441, %r440;
	shr.u32 	%r443, %r442, 31;
	shr.s32 	%r444, %r442, 15;
	add.s32 	%r445, %r444, %r443;
	mul.lo.s32 	%r446, %r445, 65521;
	sub.s32 	%r172, %r440, %r446;
	setp.lt.s32 	%p23, %r263, 16;
	selp.b32 	%r293, %r288, %r172, %p23;
	// begin inline asm
	shfl.sync.up.b32 %r1839, %r293, %r294, %r295, %r296;
	// end inline asm
	setp.ne.s32 	%p24, %r263, 31;
	@%p24 bra 	$L__BB5_102;
	shl.b32 	%r447, %r149, 2;
	mov.u32 	%r448, _ZZN3cub18CUB_300001_SM_10006detail4scan16DeviceScanKernelINS2_10policy_hubIiiiy9CustomSumE10Policy1000EPiS8_NS0_13ScanTileStateIiLb1EEES5_NS0_8NullTypeEyiLb0ESB_EEvT0_T1_T2_iT3_T4_T5_E12temp_storage;
	add.s32 	%r449, %r448, %r447;
	st.shared.u32 	[%r449+16], %r172;
$L__BB5_102:
	bar.sync 	0;
	ld.shared.v4.u32 	{%r450, %r451, %r452, %r453}, [_ZZN3cub18CUB_300001_SM_10006detail4scan16DeviceScanKernelINS2_10policy_hubIiiiy9CustomSumE10Policy1000EPiS8_NS0_13ScanTileStateIiLb1EEES5_NS0_8NullTypeEyiLb0ESB_EEvT0_T1_T2_iT3_T4_T5_E12temp_storage+16];
	add.s32 	%r454, %r451, %r450;
	mul.hi.s32 	%r455, %r454, -2146992015;
	add.s32 	%r456, %r455, %r454;
	shr.u32 	%r457, %r456, 31;
	shr.s32 	%r458, %r456, 15;
	add.s32 	%r459, %r458, %r457;
	mul.lo.s32 	%r460, %r459, 65521;
	sub.s32 	%r461, %r454, %r460;
	setp.eq.s32 	%p25, %r149, 2;
	selp.b32 	%r462, %r461, %r450, %p25;
	add.s32 	%r463, %r461, %r452;
	mul.hi.s32 	%r464, %r463, -2146992015;
	add.s32 	%r465, %r464, %r463;
	shr.u32 	%r466, %r465, 31;
	shr.s32 	%r467, %r465, 15;
	add.s32 	%r468, %r467, %r466;
	mul.lo.s32 	%r469, %r468, 65521;
	sub.s32 	%r470, %r463, %r469;
	setp.eq.s32 	%p26, %r149, 3;
	selp.b32 	%r174, %r470, %r462, %p26;
	add.s32 	%r471, %r470, %r453;
	mul.hi.s32 	%r472, %r471, -2146992015;
	add.s32 	%r473, %r472, %r471;
	shr.u32 	%r474, %r473, 31;
	shr.s32 	%r475, %r473, 15;
	add.s32 	%r476, %r475, %r474;
	mul.lo.s32 	%r477, %r476, 65521;
	sub.s32 	%r175, %r471, %r477;
	setp.lt.u32 	%p27, %r101, 32;
	@%p27 bra 	$L__BB5_104;
	add.s32 	%r478, %r174, %r1839;
	mul.hi.s32 	%r479, %r478, -2146992015;
	add.s32 	%r480, %r479, %r478;
	shr.u32 	%r481, %r480, 31;
	shr.s32 	%r482, %r480, 15;
	add.s32 	%r483, %r482, %r481;
	mul.lo.s32 	%r484, %r483, 65521;
	sub.s32 	%r485, %r478, %r484;
	setp.eq.s32 	%p28, %r263, 0;
	selp.b32 	%r1839, %r174, %r485, %p28;
	bra.uni 	$L__BB5_148;
$L__BB5_104:
	setp.ne.s32 	%p29, %r101, 0;
	mul.wide.s32 	%rd23, %r1, 8;
	add.s64 	%rd12, %rd3, %rd23;
	@%p29 bra 	$L__BB5_106;
	st.shared.u32 	[_ZZN3cub18CUB_300001_SM_10006detail4scan16DeviceScanKernelINS2_10policy_hubIiiiy9CustomSumE10Policy1000EPiS8_NS0_13ScanTileStateIiLb1EEES5_NS0_8NullTypeEyiLb0ESB_EEvT0_T1_T2_iT3_T4_T5_E12temp_storage+12], %r175;
	add.s64 	%rd24, %rd12, 256;
	mov.b32 	%r486, 100;
	// begin inline asm
	st.relaxed.gpu.v2.u32 [%rd24], {%r486, %r175};
	// end inline asm
$L__BB5_106:
	not.b32 	%r488, %r101;
	add.s32 	%r1831, %r1, %r488;
	mov.u32 	%r178, %nctaid.x;
	setp.gt.u32 	%p30, %r178, 499;
	@%p30 bra 	$L__BB5_108;
	membar.cta;
	bra.uni 	$L__BB5_109;
$L__BB5_108:
	mov.b32 	%r489, 450;
	// begin inline asm
	nanosleep.u32 %r489;
	// end inline asm
$L__BB5_109:
	mul.wide.s32 	%rd26, %r1831, 8;
	add.s64 	%rd27, %rd3, %rd26;
	add.s64 	%rd25, %rd27, 256;
	// begin inline asm
	ld.relaxed.gpu.v2.u32 {%r1832, %r1825}, [%rd25];
	// end inline asm
$L__BB5_110:
	setp.eq.s32 	%p31, %r1832, 99;
	mov.b32 	%r492, -1;
	vote.sync.any.pred 	%p32, %p31, %r492;
	not.pred 	%p33, %p32;
	@%p33 bra 	$L__BB5_115;
	@%p30 bra 	$L__BB5_113;
	membar.cta;
	bra.uni 	$L__BB5_114;
$L__BB5_113:
	mov.b32 	%r669, 350;
	// begin inline asm
	nanosleep.u32 %r669;
	// end inline asm
$L__BB5_114:
	// begin inline asm
	ld.relaxed.gpu.v2.u32 {%r1832, %r1825}, [%rd25];
	// end inline asm
	bra.uni 	$L__BB5_110;
$L__BB5_115:
	setp.eq.s32 	%p34, %r1832, 101;
	mov.b32 	%r499, -1;
	vote.sync.ballot.b32 	%r500, %p34, %r499;
	// begin inline asm
	mov.u32 %r494, %lanemask_ge;
	// end inline asm
	and.b32  	%r501, %r500, %r494;
	or.b32  	%r502, %r501, -2147483648;
	add.s32 	%r503, %r502, -1;
	not.b32 	%r504, %r502;
	and.b32  	%r505, %r504, %r503;
	popc.b32 	%r188, %r505;
	mov.b32 	%r497, 1;
	// begin inline asm
	shfl.sync.down.b32 %r495, %r1825, %r497, %r188, %r499;
	// end inline asm
	setp.ge.s32 	%p36, %r263, %r188;
	@%p36 bra 	$L__BB5_117;
	add.s32 	%r506, %r495, %r1825;
	mul.hi.s32 	%r507, %r506, -2146992015;
	add.s32 	%r508, %r507, %r506;
	shr.u32 	%r509, %r508, 31;
	shr.s32 	%r510, %r508, 15;
	add.s32 	%r511, %r510, %r509;
	mul.lo.s32 	%r512, %r511, 65521;
	sub.s32 	%r1825, %r506, %r512;
$L__BB5_117:
	mov.b32 	%r515, 2;
	mov.b32 	%r517, -1;
	// begin inline asm
	shfl.sync.down.b32 %r513, %r1825, %r515, %r188, %r517;
	// end inline asm
	add.s32 	%r193, %r263, 2;
	setp.gt.s32 	%p37, %r193, %r188;
	@%p37 bra 	$L__BB5_119;
	add.s32 	%r518, %r513, %r1825;
	mul.hi.s32 	%r519, %r518, -2146992015;
	add.s32 	%r520, %r519, %r518;
	shr.u32 	%r521, %r520, 31;
	shr.s32 	%r522, %r520, 15;
	add.s32 	%r523, %r522, %r521;
	mul.lo.s32 	%r524, %r523, 65521;
	sub.s32 	%r1825, %r518, %r524;
$L__BB5_119:
	mov.b32 	%r527, 4;
	mov.b32 	%r529, -1;
	// begin inline asm
	shfl.sync.down.b32 %r525, %r1825, %r527, %r188, %r529;
	// end inline asm
	add.s32 	%r197, %r263, 4;
	setp.gt.s32 	%p38, %r197, %r188;
	@%p38 bra 	$L__BB5_121;
	add.s32 	%r530, %r525, %r1825;
	mul.hi.s32 	%r531, %r530, -2146992015;
	add.s32 	%r532, %r531, %r530;
	shr.u32 	%r533, %r532, 31;
	shr.s32 	%r534, %r532, 15;
	add.s32 	%r535, %r534, %r533;
	mul.lo.s32 	%r536, %r535, 65521;
	sub.s32 	%r1825, %r530, %r536;
$L__BB5_121:
	mov.b32 	%r539, 8;
	mov.b32 	%r541, -1;
	// begin inline asm
	shfl.sync.down.b32 %r537, %r1825, %r539, %r188, %r541;
	// end inline asm
	add.s32 	%r201, %r263, 8;
	setp.gt.s32 	%p39, %r201, %r188;
	@%p39 bra 	$L__BB5_123;
	add.s32 	%r542, %r537, %r1825;
	mul.hi.s32 	%r543, %r542, -2146992015;
	add.s32 	%r544, %r543, %r542;
	shr.u32 	%r545, %r544, 31;
	shr.s32 	%r546, %r544, 15;
	add.s32 	%r547, %r546, %r545;
	mul.lo.s32 	%r548, %r547, 65521;
	sub.s32 	%r1825, %r542, %r548;
$L__BB5_123:
	mov.b32 	%r551, 16;
	mov.b32 	%r553, -1;
	// begin inline asm
	shfl.sync.down.b32 %r549, %r1825, %r551, %r188, %r553;
	// end inline asm
	add.s32 	%r554, %r263, 16;
	setp.gt.s32 	%p40, %r554, %r188;
	@%p40 bra 	$L__BB5_125;
	add.s32 	%r555, %r549, %r1825;
	mul.hi.s32 	%r556, %r555, -2146992015;
	add.s32 	%r557, %r556, %r555;
	shr.u32 	%r558, %r557, 31;
	shr.s32 	%r559, %r557, 15;
	add.s32 	%r560, %r559, %r558;
	mul.lo.s32 	%r561, %r560, 65521;
	sub.s32 	%r1825, %r555, %r561;
$L__BB5_125:
	add.s64 	%rd14, %rd3, 256;
$L__BB5_126:
	setp.ne.s32 	%p41, %r1832, 101;
	mov.b32 	%r562, -1;
	vote.sync.all.pred 	%p42, %p41, %r562;
	not.pred 	%p43, %p42;
	@%p43 bra 	$L__BB5_144;
	mul.wide.s32 	%rd30, %r1831, 8;
	add.s64 	%rd31, %rd14, %rd30;
	add.s64 	%rd29, %rd31, -256;
	// begin inline asm
	ld.relaxed.gpu.v2.u32 {%r1832, %r1835}, [%rd29];
	// end inline asm
$L__BB5_128:
	setp.eq.s32 	%p47, %r1832, 99;
	mov.b32 	%r590, -1;
	vote.sync.any.pred 	%p48, %p47, %r590;
	not.pred 	%p49, %p48;
	@%p49 bra 	$L__BB5_133;
	@%p30 bra 	$L__BB5_131;
	membar.cta;
	bra.uni 	$L__BB5_132;
$L__BB5_131:
	mov.b32 	%r666, 350;
	// begin inline asm
	nanosleep.u32 %r666;
	// end inline asm
$L__BB5_132:
	// begin inline asm
	ld.relaxed.gpu.v2.u32 {%r1832, %r1835}, [%rd29];
	// end inline asm
	bra.uni 	$L__BB5_128;
$L__BB5_133:
	setp.eq.s32 	%p50, %r1832, 101;
	mov.b32 	%r596, -1;
	vote.sync.ballot.b32 	%r597, %p50, %r596;
	and.b32  	%r598, %r597, %r494;
	or.b32  	%r599, %r598, -2147483648;
	add.s32 	%r600, %r599, -1;
	not.b32 	%r601, %r599;
	and.b32  	%r602, %r601, %r600;
	popc.b32 	%r218, %r602;
	mov.b32 	%r594, 1;
	// begin inline asm
	shfl.sync.down.b32 %r592, %r1835, %r594, %r218, %r596;
	// end inline asm
	setp.ge.s32 	%p52, %r263, %r218;
	@%p52 bra 	$L__BB5_135;
	add.s32 	%r603, %r592, %r1835;
	mul.hi.s32 	%r604, %r603, -2146992015;
	add.s32 	%r605, %r604, %r603;
	shr.u32 	%r606, %r605, 31;
	shr.s32 	%r607, %r605, 15;
	add.s32 	%r608, %r607, %r606;
	mul.lo.s32 	%r609, %r608, 65521;
	sub.s32 	%r1835, %r603, %r609;
$L__BB5_135:
	mov.b32 	%r612, 2;
	mov.b32 	%r614, -1;
	// begin inline asm
	shfl.sync.down.b32 %r610, %r1835, %r612, %r218, %r614;
	// end inline asm
	setp.gt.s32 	%p53, %r193, %r218;
	@%p53 bra 	$L__BB5_137;
	add.s32 	%r615, %r610, %r1835;
	mul.hi.s32 	%r616, %r615, -2146992015;
	add.s32 	%r617, %r616, %r615;
	shr.u32 	%r618, %r617, 31;
	shr.s32 	%r619, %r617, 15;
	add.s32 	%r620, %r619, %r618;
	mul.lo.s32 	%r621, %r620, 65521;
	sub.s32 	%r1835, %r615, %r621;
$L__BB5_137:
	mov.b32 	%r624, 4;
	mov.b32 	%r626, -1;
	// begin inline asm
	shfl.sync.down.b32 %r622, %r1835, %r624, %r218, %r626;
	// end inline asm
	setp.gt.s32 	%p54, %r197, %r218;
	@%p54 bra 	$L__BB5_139;
	add.s32 	%r627, %r622, %r1835;
	mul.hi.s32 	%r628, %r627, -2146992015;
	add.s32 	%r629, %r628, %r627;
	shr.u32 	%r630, %r629, 31;
	shr.s32 	%r631, %r629, 15;
	add.s32 	%r632, %r631, %r630;
	mul.lo.s32 	%r633, %r632, 65521;
	sub.s32 	%r1835, %r627, %r633;
$L__BB5_139:
	mov.b32 	%r636, 8;
	mov.b32 	%r638, -1;
	// begin inline asm
	shfl.sync.down.b32 %r634, %r1835, %r636, %r218, %r638;
	// end inline asm
	setp.gt.s32 	%p55, %r201, %r218;
	@%p55 bra 	$L__BB5_141;
	add.s32 	%r639, %r634, %r1835;
	mul.hi.s32 	%r640, %r639, -2146992015;
	add.s32 	%r641, %r640, %r639;
	shr.u32 	%r642, %r641, 31;
	shr.s32 	%r643, %r641, 15;
	add.s32 	%r644, %r643, %r642;
	mul.lo.s32 	%r645, %r644, 65521;
	sub.s32 	%r1835, %r639, %r645;
$L__BB5_141:
	mov.b32 	%r648, 16;
	mov.b32 	%r650, -1;
	// begin inline asm
	shfl.sync.down.b32 %r646, %r1835, %r648, %r218, %r650;
	// end inline asm
	add.s32 	%r651, %r263, 16;
	setp.gt.s32 	%p56, %r651, %r218;
	@%p56 bra 	$L__BB5_143;
	add.s32 	%r652, %r646, %r1835;
	mul.hi.s32 	%r653, %r652, -2146992015;
	add.s32 	%r654, %r653, %r652;
	shr.u32 	%r655, %r654, 31;
	shr.s32 	%r656, %r654, 15;
	add.s32 	%r657, %r656, %r655;
	mul.lo.s32 	%r658, %r657, 65521;
	sub.s32 	%r1835, %r652, %r658;
$L__BB5_143:
	add.s32 	%r659, %r1835, %r1825;
	mul.hi.s32 	%r660, %r659, -2146992015;
	add.s32 	%r661, %r660, %r659;
	shr.u32 	%r662, %r661, 31;
	shr.s32 	%r663, %r661, 15;
	add.s32 	%r664, %r663, %r662;
	mul.lo.s32 	%r665, %r664, 65521;
	sub.s32 	%r1825, %r659, %r665;
	add.s32 	%r1831, %r1831, -32;
	bra.uni 	$L__BB5_126;
$L__BB5_144:
	@%p29 bra 	$L__BB5_146;
	add.s32 	%r566, %r1825, %r175;
	mul.hi.s32 	%r567, %r566, -2146992015;
	add.s32 	%r568, %r567, %r566;
	shr.u32 	%r569, %r568, 31;
	shr.s32 	%r570, %r568, 15;
	add.s32 	%r571, %r570, %r569;
	mul.lo.s32 	%r572, %r571, 65521;
	sub.s32 	%r565, %r566, %r572;
	add.s64 	%rd28, %rd12, 256;
	mov.b32 	%r564, 101;
	// begin inline asm
	st.relaxed.gpu.v2.u32 [%rd28], {%r564, %r565};
	// end inline asm
	st.shared.u32 	[_ZZN3cub18CUB_300001_SM_10006detail4scan16DeviceScanKernelINS2_10policy_hubIiiiy9CustomSumE10Policy1000EPiS8_NS0_13ScanTileStateIiLb1EEES5_NS0_8NullTypeEyiLb0ESB_EEvT0_T1_T2_iT3_T4_T5_E12temp_storage+4], %r1825;
	st.shared.u32 	[_ZZN3cub18CUB_300001_SM_10006detail4scan16DeviceScanKernelINS2_10policy_hubIiiiy9CustomSumE10Policy1000EPiS8_NS0_13ScanTileStateIiLb1EEES5_NS0_8NullTypeEyiLb0ESB_EEvT0_T1_T2_iT3_T4_T5_E12temp_storage+8], %r565;
$L__BB5_146:
	setp.ne.s32 	%p45, %r263, 0;
	@%p45 bra 	$L__BB5_148;
	st.shared.u32 	[_ZZN3cub18CUB_300001_SM_10006detail4scan16DeviceScanKernelINS2_10policy_hubIiiiy9CustomSumE10Policy1000EPiS8_NS0_13ScanTileStateIiLb1EEES5_NS0_8NullTypeEyiLb0ESB_EEvT0_T1_T2_iT3_T4_T5_E12temp_storage+36], %r1825;
	mov.u32 	%r1839, %r1825;
$L__BB5_148:
	bar.sync 	0;
	setp.eq.s32 	%p46, %r101, 0;
	@%p46 bra 	$L__BB5_150;
	ld.shared.u32 	%r573, [_ZZN3cub18CUB_300001_SM_10006detail4scan16DeviceScanKernelINS2_10policy_hubIiiiy9CustomSumE10Policy1000EPiS8_NS0_13ScanTileStateIiLb1EEES5_NS0_8NullTypeEyiLb0ESB_EEvT0_T1_T2_iT3_T4_T5_E12temp_storage+36];
	add.s32 	%r574, %r573, %r1839;
	mul.hi.s32 	%r575, %r574, -2146992015;
	add.s32 	%r576, %r575, %r574;
	shr.u32 	%r577, %r576, 31;
	shr.s32 	%r578, %r576, 15;
	add.s32 	%r579, %r578, %r577;
	mul.lo.s32 	%r580, %r579, 65521;
	sub.s32 	%r1839, %r574, %r580;
$L__BB5_150:
	add.s32 	%r581, %r1841, %r1839;
	mul.hi.s32 	%r582, %r581, -2146992015;
	add.s32 	%r583, %r582, %r581;
	shr.u32 	%r584, %r583, 31;
	shr.s32 	%r585, %r583, 15;
	add.s32 	%r586, %r585, %r584;
	mul.lo.s32 	%r587, %r586, 65521;
	sub.s32 	%r1841, %r581, %r587;
$L__BB5_151:
	add.s32 	%r892, %r153, %r1841;
	mul.hi.s32 	%r893, %r892, -2146992015;
	add.s32 	%r894, %r893, %r892;
	shr.u32 	%r895, %r894, 31;
	shr.s32 	%r896, %r894, 15;
	add.s32 	%r897, %r896, %r895;
	mul.lo.s32 	%r898, %r897, 65521;
	sub.s32 	%r899, %r892, %r898;
	add.s32 	%r900, %r154, %r899;
	mul.hi.s32 	%r901, %r900, -2146992015;
	add.s32 	%r902, %r901, %r900;
	shr.u32 	%r903, %r902, 31;
	shr.s32 	%r904, %r902, 15;
	add.s32 	%r905, %r904, %r903;
	mul.lo.s32 	%r906, %r905, 65521;
	sub.s32 	%r907, %r900, %r906;
	add.s32 	%r908, %r155, %r907;
	mul.hi.s32 	%r909, %r908, -2146992015;
	add.s32 	%r910, %r909, %r908;
	shr.u32 	%r911, %r910, 31;
	shr.s32 	%r912, %r910, 15;
	add.s32 	%r913, %r912, %r911;
	mul.lo.s32 	%r914, %r913, 65521;
	sub.s32 	%r915, %r908, %r914;
	add.s32 	%r916, %r156, %r915;
	mul.hi.s32 	%r917, %r916, -2146992015;
	add.s32 	%r918, %r917, %r916;
	shr.u32 	%r919, %r918, 31;
	shr.s32 	%r920, %r918, 15;
	add.s32 	%r921, %r920, %r919;
	mul.lo.s32 	%r922, %r921, 65521;
	sub.s32 	%r923, %r916, %r922;
	add.s32 	%r924, %r157, %r923;
	mul.hi.s32 	%r925, %r924, -2146992015;
	add.s32 	%r926, %r925, %r924;
	shr.u32 	%r927, %r926, 31;
	shr.s32 	%r928, %r926, 15;
	add.s32 	%r929, %r928, %r927;
	mul.lo.s32 	%r930, %r929, 65521;
	sub.s32 	%r931, %r924, %r930;
	add.s32 	%r932, %r158, %r931;
	mul.hi.s32 	%r933, %r932, -2146992015;
	add.s32 	%r934, %r933, %r932;
	shr.u32 	%r935, %r934, 31;
	shr.s32 	%r936, %r934, 15;
	add.s32 	%r937, %r936, %r935;
	mul.lo.s32 	%r938, %r937, 65521;
	sub.s32 	%r939, %r932, %r938;
	add.s32 	%r940, %r159, %r939;
	mul.hi.s32 	%r941, %r940, -2146992015;
	add.s32 	%r942, %r941, %r940;
	shr.u32 	%r943, %r942, 31;
	shr.s32 	%r944, %r942, 15;
	add.s32 	%r945, %r944, %r943;
	mul.lo.s32 	%r946, %r945, 65521;
	sub.s32 	%r947, %r940, %r946;
	add.s32 	%r948, %r160, %r947;
	mul.hi.s32 	%r949, %r948, -2146992015;
	add.s32 	%r950, %r949, %r948;
	shr.u32 	%r951, %r950, 31;
	shr.s32 	%r952, %r950, 15;
	add.s32 	%r953, %r952, %r951;
	mul.lo.s32 	%r954, %r953, 65521;
	sub.s32 	%r955, %r948, %r954;
	add.s32 	%r956, %r161, %r955;
	mul.hi.s32 	%r957, %r956, -2146992015;
	add.s32 	%r958, %r957, %r956;
	shr.u32 	%r959, %r958, 31;
	shr.s32 	%r960, %r958, 15;
	add.s32 	%r961, %r960, %r959;
	mul.lo.s32 	%r962, %r961, 65521;
	sub.s32 	%r963, %r956, %r962;
	add.s32 	%r964, %r162, %r963;
	mul.hi.s32 	%r965, %r964, -2146992015;
	add.s32 	%r966, %r965, %r964;
	shr.u32 	%r967, %r966, 31;
	shr.s32 	%r968, %r966, 15;
	add.s32 	%r969, %r968, %r967;
	mul.lo.s32 	%r970, %r969, 65521;
	sub.s32 	%r971, %r964, %r970;
	add.s32 	%r972, %r163, %r971;
	mul.hi.s32 	%r973, %r972, -2146992015;
	add.s32 	%r974, %r973, %r972;
	shr.u32 	%r975, %r974, 31;
	shr.s32 	%r976, %r974, 15;
	add.s32 	%r977, %r976, %r975;
	mul.lo.s32 	%r978, %r977, 65521;
	sub.s32 	%r979, %r972, %r978;
	add.s32 	%r980, %r164, %r979;
	mul.hi.s32 	%r981, %r980, -2146992015;
	add.s32 	%r982, %r981, %r980;
	shr.u32 	%r983, %r982, 31;
	shr.s32 	%r984, %r982, 15;
	add.s32 	%r985, %r984, %r983;
	mul.lo.s32 	%r986, %r985, 65521;
	sub.s32 	%r987, %r980, %r986;
	add.s32 	%r988, %r165, %r987;
	mul.hi.s32 	%r989, %r988, -2146992015;
	add.s32 	%r990, %r989, %r988;
	shr.u32 	%r991, %r990, 31;
	shr.s32 	%r992, %r990, 15;
	add.s32 	%r993, %r992, %r991;
	mul.lo.s32 	%r994, %r993, 65521;
	sub.s32 	%r995, %r988, %r994;
	add.s32 	%r996, %r166, %r995;
	mul.hi.s32 	%r997, %r996, -2146992015;
	add.s32 	%r998, %r997, %r996;
	shr.u32 	%r999, %r998, 31;
	shr.s32 	%r1000, %r998, 15;
	add.s32 	%r1001, %r1000, %r999;
	mul.lo.s32 	%r1002, %r1001, 65521;
	sub.s32 	%r1003, %r996, %r1002;
	bar.sync 	0;
	st.shared.u32 	[%r151], %r1841;
	st.shared.u32 	[%r151+4], %r899;
	st.shared.u32 	[%r151+8], %r907;
	st.shared.u32 	[%r151+12], %r915;
	st.shared.u32 	[%r151+16], %r923;
	st.shared.u32 	[%r151+20], %r931;
	st.shared.u32 	[%r151+24], %r939;
	st.shared.u32 	[%r151+28], %r947;
	st.shared.u32 	[%r151+32], %r955;
	st.shared.u32 	[%r151+36], %r963;
	st.shared.u32 	[%r151+40], %r971;
	st.shared.u32 	[%r151+44], %r979;
	st.shared.u32 	[%r151+48], %r987;
	st.shared.u32 	[%r151+52], %r995;
	st.shared.u32 	[%r151+56], %r1003;
	bar.warp.sync 	-1;
	ld.shared.u32 	%r241, [%r150];
	ld.shared.u32 	%r242, [%r150+128];
	ld.shared.u32 	%r243, [%r150+256];
	ld.shared.u32 	%r244, [%r150+384];
	ld.shared.u32 	%r245, [%r150+512];
	ld.shared.u32 	%r246, [%r150+640];
	ld.shared.u32 	%r247, [%r150+768];
	ld.shared.u32 	%r248, [%r150+896];
	ld.shared.u32 	%r249, [%r150+1024];
	ld.shared.u32 	%r250, [%r150+1152];
	ld.shared.u32 	%r251, [%r150+1280];
	ld.shared.u32 	%r252, [%r150+1408];
	ld.shared.u32 	%r253, [%r150+1536];
	ld.shared.u32 	%r254, [%r150+1664];
	ld.shared.u32 	%r255, [%r150+1792];
	setp.ne.s32 	%p70, %r101, 0;
	@%p70 bra 	$L__BB5_153;
	st.volatile.shared.u32 	[_ZZN3cub18CUB_300001_SM_10006detail4scan16DeviceScanKernelINS2_10policy_hubIiiiy9CustomSumE10Policy1000EPiS8_NS0_13ScanTileStateIiLb1EEES5_NS0_8NullTypeEyiLb0ESB_EEvT0_T1_T2_iT3_T4_T5_E12temp_storage+7680], %r100;
$L__BB5_153:
	ld.param.u64 	%rd55, [_ZN3cub18CUB_300001_SM_10006detail4scan16DeviceScanKernelINS2_10policy_hubIiiiy9CustomSumE10Policy1000EPiS8_NS0_13ScanTileStateIiLb1EEES5_NS0_8NullTypeEyiLb0ESB_EEvT0_T1_T2_iT3_T4_T5__param_1];
	bar.sync 	0;
	ld.volatile.shared.u32 	%r256, [_ZZN3cub18CUB_300001_SM_10006detail4scan16DeviceScanKernelINS2_10policy_hubIiiiy9CustomSumE10Policy1000EPiS8_NS0_13ScanTileStateIiLb1EEES5_NS0_8NullTypeEyiLb0ESB_EEvT0_T1_T2_iT3_T4_T5_E12temp_storage+7680];
	setp.ge.s32 	%p71, %r103, %r256;
	cvt.u64.u32 	%rd34, %r103;
	add.s64 	%rd35, %rd4, %rd34;
	cvta.to.global.u64 	%rd36, %rd55;
	shl.b64 	%rd37, %rd35, 2;
	add.s64 	%rd16, %rd36, %rd37;
	@%p71 bra 	$L__BB5_155;
	st.global.u32 	[%rd16], %r241;
$L__BB5_155:
	setp.ge.s32 	%p72, %r106, %r256;
	@%p72 bra 	$L__BB5_157;
	st.global.u32 	[%rd16+128], %r242;
$L__BB5_157:
	setp.ge.s32 	%p73, %r109, %r256;
	@%p73 bra 	$L__BB5_159;
	st.global.u32 	[%rd16+256], %r243;
$L__BB5_159:
	setp.ge.s32 	%p74, %r112, %r256;
	@%p74 bra 	$L__BB5_161;
	st.global.u32 	[%rd16+384], %r244;
$L__BB5_161:
	setp.ge.s32 	%p75, %r115, %r256;
	@%p75 bra 	$L__BB5_163;
	st.global.u32 	[%rd16+512], %r245;
$L__BB5_163:
	setp.ge.s32 	%p76, %r118, %r256;
	@%p76 bra 	$L__BB5_165;
	st.global.u32 	[%rd16+640], %r246;
$L__BB5_165:
	setp.ge.s32 	%p77, %r121, %r256;
	@%p77 bra 	$L__BB5_167;
	st.global.u32 	[%rd16+768], %r247;
$L__BB5_167:
	setp.ge.s32 	%p78, %r124, %r256;
	@%p78 bra 	$L__BB5_169;
	st.global.u32 	[%rd16+896], %r248;
$L__BB5_169:
	setp.ge.s32 	%p79, %r127, %r256;
	@%p79 bra 	$L__BB5_171;
	st.global.u32 	[%rd16+1024], %r249;
$L__BB5_171:
	setp.ge.s32 	%p80, %r130, %r256;
	@%p80 bra 	$L__BB5_173;
	st.global.u32 	[%rd16+1152], %r250;
$L__BB5_173:
	setp.ge.s32 	%p81, %r133, %r256;
	@%p81 bra 	$L__BB5_175;
	st.global.u32 	[%rd16+1280], %r251;
$L__BB5_175:
	setp.ge.s32 	%p82, %r136, %r256;
	@%p82 bra 	$L__BB5_177;
	st.global.u32 	[%rd16+1408], %r252;
$L__BB5_177:
	setp.ge.s32 	%p83, %r139, %r256;
	@%p83 bra 	$L__BB5_179;
	st.global.u32 	[%rd16+1536], %r253;
$L__BB5_179:
	setp.ge.s32 	%p84, %r142, %r256;
	@%p84 bra 	$L__BB5_181;
	st.global.u32 	[%rd16+1664], %r254;
$L__BB5_181:
	setp.ge.s32 	%p85, %r145, %r256;
	@%p85 bra 	$L__BB5_183;
	st.global.u32 	[%rd16+1792], %r255;
$L__BB5_183:
	ret;

}


// ===== COMPILED SASS (sm_100) =====

	.target	sm_100

	.elftype	@"ET_EXEC"


//--------------------- .note.nv.tkinfo           --------------------------
	.section	.note.nv.tkinfo,"",@"SHT_NOTE"
	.sectionflags	@"SHF_NOTE_NV_TKINFO"
	.tkinfo
        /*0018*/ 	.word	0x00000002
        /*0030*/ 	.string	""
        /*0030*/ 	.string	"ptxas"
        /*0030*/ 	.string	"Cuda compilation tools, release 13.0, V13.0.88"
        /*0030*/ 	.string	"Build cuda_13.0.r13.0/compiler.36424714_0"
        /*0030*/ 	.string	"-arch sm_100 -m 64 "



//--------------------- .note.nv.cuinfo           --------------------------
	.section	.note.nv.cuinfo,"",@"SHT_NOTE"
	.sectionflags	@"SHF_NOTE_NV_CUINFO"
        /*0018*/ 	.short	0x0002
        /*001a*/ 	.short	0x0064
        /*001c*/ 	.short	0x0082
	.zero		2


//--------------------- .nv.info                  --------------------------
	.section	.nv.info,"",@"SHT_CUDA_INFO"
	.align	4


	//----- nvinfo : EIATTR_REGCOUNT
	.align		4
        /*0000*/ 	.byte	0x04, 0x2f
        /*0002*/ 	.short	(.L_41 - .L_40)
	.align		4
.L_40:
        /*0004*/ 	.word	index@(_Z20CalculateHashPatternPcPiS0_)
        /*0008*/ 	.word	0x00000013


	//----- nvinfo : EIATTR_FRAME_SIZE
	.align		4
.L_41:
        /*000c*/ 	.byte	0x04, 0x11
        /*000e*/ 	.short	(.L_43 - .L_42)
	.align		4
.L_42:
        /*0010*/ 	.word	index@(_Z20CalculateHashPatternPcPiS0_)
        /*0014*/ 	.word	0x00000000


	//----- nvinfo : EIATTR_REGCOUNT
	.align		4
.L_43:
        /*0018*/ 	.byte	0x04, 0x2f
        /*001a*/ 	.short	(.L_45 - .L_44)
	.align		4
.L_44:
        /*001c*/ 	.word	index@(_Z15CalculateHashesPiPcS_)
        /*0020*/ 	.word	0x0000000e


	//----- nvinfo : EIATTR_FRAME_SIZE
	.align		4
.L_45:
        /*0024*/ 	.byte	0x04, 0x11
        /*0026*/ 	.short	(.L_47 - .L_46)
	.align		4
.L_46:
        /*0028*/ 	.word	index@(_Z15CalculateHashesPiPcS_)
        /*002c*/ 	.word	0x00000000


	//----- nvinfo : EIATTR_REGCOUNT
	.align		4
.L_47:
        /*0030*/ 	.byte	0x04, 0x2f
        /*0032*/ 	.short	(.L_49 - .L_48)
	.align		4
.L_48:
        /*0034*/ 	.word	index@(_Z11FindMatchesPiPcS0_S_S_S_S_)
        /*0038*/ 	.word	0x00000012


	//----- nvinfo : EIATTR_FRAME_SIZE
	.align		4
.L_49:
        /*003c*/ 	.byte	0x04, 0x11
        /*003e*/ 	.short	(.L_51 - .L_50)
	.align		4
.L_50:
        /*0040*/ 	.word	index@(_Z11FindMatchesPiPcS0_S_S_S_S_)
        /*0044*/ 	.word	0x00000000


	//----- nvinfo : EIATTR_REGCOUNT
	.align		4
.L_51:
        /*0048*/ 	.byte	0x04, 0x2f
        /*004a*/ 	.short	(.L_53 - .L_52)
	.align		4
.L_52:
        /*004c*/ 	.word	index@(_ZN3cub18CUB_300001_SM_10006detail11EmptyKernelIvEEvv)
        /*0050*/ 	.word	0x00000004


	//----- nvinfo : EIATTR_FRAME_SIZE
	.align		4
.L_53:
        /*0054*/ 	.byte	0x04, 0x11
        /*0056*/ 	.short	(.L_55 - .L_54)
	.align		4
.L_54:
        /*0058*/ 	.word	index@(_ZN3cub18CUB_300001_SM_10006detail11EmptyKernelIvEEvv)
        /*005c*/ 	.word	0x00000000


	//----- nvinfo : EIATTR_REGCOUNT
	.align		4
.L_55:
        /*0060*/ 	.byte	0x04, 0x2f
        /*0062*/ 	.short	(.L_57 - .L_56)
	.align		4
.L_56:
        /*0064*/ 	.word	index@(_ZN3cub18CUB_300001_SM_10006detail4scan20DeviceScanInitKernelINS0_13ScanTileStateIiLb1EEEEEvT_i)
        /*0068*/ 	.word	0x00000008


	//----- nvinfo : EIATTR_FRAME_SIZE
	.align		4
.L_57:
        /*006c*/ 	.byte	0x04, 0x11
        /*006e*/ 	.short	(.L_59 - .L_58)
	.align		4
.L_58:
        /*0070*/ 	.word	index@(_ZN3cub18CUB_300001_SM_10006detail4scan20DeviceScanInitKernelINS0_13ScanTileStateIiLb1EEEEEvT_i)
        /*0074*/ 	.word	0x00000000


	//----- nvinfo : EIATTR_REGCOUNT
	.align		4
.L_59:
        /*0078*/ 	.byte	0x04, 0x2f
        /*007a*/ 	.short	(.L_61 - .L_60)
	.align		4
.L_60:
        /*007c*/ 	.word	index@(_ZN3cub18CUB_300001_SM_10006detail4scan16DeviceScanKernelINS2_10policy_hubIiiiy9CustomSumE10Policy1000EPiS8_NS0_13ScanTileStateIiLb1EEES5_NS0_8NullTypeEyiLb0ESB_EEvT0_T1_T2_iT3_T4_T5_)
        /*0080*/ 	.word	0x00000030


	//----- nvinfo : EIATTR_FRAME_SIZE
	.align		4
.L_61:
        /*0084*/ 	.byte	0x04, 0x11
        /*0086*/ 	.short	(.L_63 - .L_62)
	.align		4
.L_62:
        /*0088*/ 	.word	index@(_ZN3cub18CUB_300001_SM_10006detail4scan16DeviceScanKernelINS2_10policy_hubIiiiy9CustomSumE10Policy1000EPiS8_NS0_13ScanTileStateIiLb1EEES5_NS0_8NullTypeEyiLb0ESB_EEvT0_T1_T2_iT3_T4_T5_)
        /*008c*/ 	.word	0x00000000


	//----- nvinfo : EIATTR_MIN_STACK_SIZE
	.align		4
.L_63:
        /*0090*/ 	.byte	0x04, 0x12
        /*0092*/ 	.short	(.L_65 - .L_64)
	.align		4
.L_64:
        /*0094*/ 	.word	index@(_ZN3cub18CUB_300001_SM_10006detail4scan16DeviceScanKernelINS2_10policy_hubIiiiy9CustomSumE10Policy1000EPiS8_NS0_13ScanTileStateIiLb1EEES5_NS0_8NullTypeEyiLb0ESB_EEvT0_T1_T2_iT3_T4_T5_)
        /*0098*/ 	.word	0x00000000


	//----- nvinfo : EIATTR_MIN_STACK_SIZE
	.align		4
.L_65:
        /*009c*/ 	.byte	0x04, 0x12
        /*009e*/ 	.short	(.L_67 - .L_66)
	.align		4
.L_66:
        /*00a0*/ 	.word	index@(_ZN3cub18CUB_300001_SM_10006detail4scan20DeviceScanInitKernelINS0_13ScanTileStateIiLb1EEEEEvT_i)
        /*00a4*/ 	.word	0x00000000


	//----- nvinfo : EIATTR_MIN_STACK_SIZE
	.align		4
.L_67:
        /*00a8*/ 	.byte	0x04, 0x12
        /*00aa*/ 	.short	(.L_69 - .L_68)
	.align		4
.L_68:
        /*00ac*/ 	.word	index@(_ZN3cub18CUB_300001_SM_10006detail11EmptyKernelIvEEvv)
        /*00b0*/ 	.word	0x00000000


	//----- nvinfo : EIATTR_MIN_STACK_SIZE
	.align		4
.L_69:
        /*00b4*/ 	.byte	0x04, 0x12
        /*00b6*/ 	.short	(.L_71 - .L_70)
	.align		4
.L_70:
        /*00b8*/ 	.word	index@(_Z11FindMatchesPiPcS0_S_S_S_S_)
        /*00bc*/ 	.word	0x00000000


	//----- nvinfo : EIATTR_MIN_STACK_SIZE
	.align		4
.L_71:
        /*00c0*/ 	.byte	0x04, 0x12
        /*00c2*/ 	.short	(.L_73 - .L_72)
	.align		4
.L_72:
        /*00c4*/ 	.word	index@(_Z15CalculateHashesPiPcS_)
        /*00c8*/ 	.word	0x00000000


	//----- nvinfo : EIATTR_MIN_STACK_SIZE
	.align		4
.L_73:
        /*00cc*/ 	.byte	0x04, 0x12
        /*00ce*/ 	.short	(.L_75 - .L_74)
	.align		4
.L_74:
        /*00d0*/ 	.word	index@(_Z20CalculateHashPatternPcPiS0_)
        /*00d4*/ 	.word	0x00000000
.L_75:


//--------------------- .nv.compat                --------------------------
	.section	.nv.compat,"",@"SHT_CUDA_COMPAT_INFO"
	.align	4
        /*0000*/ 	.byte	0x02, 0x09, 0x00, 0x00, 0x02, 0x02, 0x01, 0x00, 0x02, 0x05, 0x05, 0x00, 0x03, 0x07, 0x01, 0x01
        /*0010*/ 	.byte	0x02, 0x03, 0x00, 0x00, 0x02, 0x06, 0x01, 0x00, 0x04, 0x0b, 0x08, 0x00, 0x09, 0x00, 0x00, 0x00
        /*0020*/ 	.byte	0x00, 0x00, 0x00, 0x00


//--------------------- .nv.info._ZN3cub18CUB_300001_SM_10006detail4scan16DeviceScanKernelINS2_10policy_hubIiiiy9CustomSumE10Policy1000EPiS8_NS0_13ScanTileStateIiLb1EEES5_NS0_8NullTypeEyiLb0ESB_EEvT0_T1_T2_iT3_T4_T5_ --------------------------
	.section	.nv.info._ZN3cub18CUB_300001_SM_10006detail4scan16DeviceScanKernelINS2_10policy_hubIiiiy9CustomSumE10Policy1000EPiS8_NS0_13ScanTileStateIiLb1EEES5_NS0_8NullTypeEyiLb0ESB_EEvT0_T1_T2_iT3_T4_T5_,"",@"SHT_CUDA_INFO"
	.sectionflags	@""
	.align	4


	//----- nvinfo : EIATTR_CUDA_API_VERSION
	.align		4
        /*0000*/ 	.byte	0x04, 0x37
        /*0002*/ 	.short	(.L_77 - .L_76)
.L_76:
        /*0004*/ 	.word	0x00000082


	//----- nvinfo : EIATTR_KPARAM_INFO
	.align		4
.L_77:
        /*0008*/ 	.byte	0x04, 0x17
        /*000a*/ 	.short	(.L_79 - .L_78)
.L_78:
        /*000c*/ 	.word	0x00000000
        /*0010*/ 	.short	0x0006
        /*0012*/ 	.short	0x0020
        /*0014*/ 	.byte	0x00, 0xf0, 0x21, 0x00


	//----- nvinfo : EIATTR_KPARAM_INFO
	.align		4
.L_79:
        /*0018*/ 	.byte	0x04, 0x17
        /*001a*/ 	.short	(.L_81 - .L_80)
.L_80:
        /*001c*/ 	.word	0x00000000
        /*0020*/ 	.short	0x0005
        /*0022*/ 	.short	0x001d
        /*0024*/ 	.byte	0x00, 0xf0, 0x05, 0x00


	//----- nvinfo : EIATTR_KPARAM_INFO
	.align		4
.L_81:
        /*0028*/ 	.byte	0x04, 0x17
        /*002a*/ 	.short	(.L_83 - .L_82)
.L_82:
        /*002c*/ 	.word	0x00000000
        /*0030*/ 	.short	0x0004
        /*0032*/ 	.short	0x001c
        /*0034*/ 	.byte	0x00, 0xf0, 0x05, 0x00


	//----- nvinfo : EIATTR_KPARAM_INFO
	.align		4
.L_83:
        /*0038*/ 	.byte	0x04, 0x17
        /*003a*/ 	.short	(.L_85 - .L_84)
.L_84:
        /*003c*/ 	.word	0x00000000
        /*0040*/ 	.short	0x0003
        /*0042*/ 	.short	0x0018
        /*0044*/ 	.byte	0x00, 0xf0, 0x11, 0x00


	//----- nvinfo : EIATTR_KPARAM_INFO
	.align		4
.L_85:
        /*0048*/ 	.byte	0x04, 0x17
        /*004a*/ 	.short	(.L_87 - .L_86)
.L_86:
        /*004c*/ 	.word	0x00000000
        /*0050*/ 	.short	0x0002
        /*0052*/ 	.short	0x0010
        /*0054*/ 	.byte	0x00, 0xf0, 0x21, 0x00


	//----- nvinfo : EIATTR_KPARAM_INFO
	.align		4
.L_87:
        /*0058*/ 	.byte	0x04, 0x17
        /*005a*/ 	.short	(.L_89 - .L_88)
.L_88:
        /*005c*/ 	.word	0x00000000
        /*0060*/ 	.short	0x0001
        /*0062*/ 	.short	0x0008
        /*0064*/ 	.byte	0x00, 0xf5, 0x21, 0x00


	//----- nvinfo : EIATTR_KPARAM_INFO
	.align		4
.L_89:
        /*0068*/ 	.byte	0x04, 0x17
        /*006a*/ 	.short	(.L_91 - .L_90)
.L_90:
        /*006c*/ 	.word	0x00000000
        /*0070*/ 	.short	0x0000
        /*0072*/ 	.short	0x0000
        /*0074*/ 	.byte	0x00, 0xf5, 0x21, 0x00


	//----- nvinfo : EIATTR_SPARSE_MMA_MASK
	.align		4
.L_91:
        /*0078*/ 	.byte	0x03, 0x50
        /*007a*/ 	.short	0x0000


	//----- nvinfo : EIATTR_MAXREG_COUNT
	.align		4
        /*007c*/ 	.byte	0x03, 0x1b
        /*007e*/ 	.short	0x00ff


	//----- nvinfo : EIATTR_NUM_BARRIERS
	.align		4
        /*0080*/ 	.byte	0x02, 0x4c
        /*0082*/ 	.byte	0x01
	.zero		1


	//----- nvinfo : EIATTR_MERCURY_ISA_VERSION
	.align		4
        /*0084*/ 	.byte	0x03, 0x5f
        /*0086*/ 	.short	0x0101


	//----- nvinfo : EIATTR_UNUSED_LOAD_BYTE_OFFSET
	.align		4
        /*0088*/ 	.byte	0x04, 0x44
        /*008a*/ 	.short	(.L_93 - .L_92)


	//   ....[0]....
.L_92:
        /*008c*/ 	.word	0x00004030
        /*0090*/ 	.word	0x00000fff


	//----- nvinfo : EIATTR_COOP_GROUP_MASK_REGIDS
	.align		4
.L_93:
        /*0094*/ 	.byte	0x04, 0x29
        /*0096*/ 	.short	(.L_95 - .L_94)


	//   ....[0]....
.L_94:
        /*0098*/ 	.word	0xffffffff


	//   ....[1]....
        /*009c*/ 	.word	0xffffffff


	//   ....[2]....
        /*00a0*/ 	.word	0xffffffff


	//   ....[3]....
        /*00a4*/ 	.word	0xffffffff


	//   ....[4]....
        /*00a8*/ 	.word	0xffffffff


	//   ....[5]....
        /*00ac*/ 	.word	0xffffffff


	//   ....[6]....
        /*00b0*/ 	.word	0xffffffff


	//   ....[7]....
        /*00b4*/ 	.word	0xffffffff


	//   ....[8]....
        /*00b8*/ 	.word	0xffffffff


	//   ....[9]....
        /*00bc*/ 	.word	0xffffffff


	//   ....[10]....
        /*00c0*/ 	.word	0xffffffff


	//   ....[11]....
        /*00c4*/ 	.word	0xffffffff


	//   ....[12]....
        /*00c8*/ 	.word	0xffffffff


	//   ....[13]....
        /*00cc*/ 	.word	0xffffffff


	//   ....[14]....
        /*00d0*/ 	.word	0xffffffff


	//   ....[15]....
        /*00d4*/ 	.word	0xffffffff


	//   ....[16]....
        /*00d8*/ 	.word	0xffffffff


	//   ....[17]....
        /*00dc*/ 	.word	0xffffffff


	//   ....[18]....
        /*00e0*/ 	.word	0xffffffff


	//   ....[19]....
        /*00e4*/ 	.word	0xffffffff


	//   ....[20]....
        /*00e8*/ 	.word	0xffffffff


	//   ....[21]....
        /*00ec*/ 	.word	0xffffffff


	//   ....[22]....
        /*00f0*/ 	.word	0xffffffff


	//   ....[23]....
        /*00f4*/ 	.word	0xffffffff


	//   ....[24]....
        /*00f8*/ 	.word	0xffffffff


	//   ....[25]....
        /*00fc*/ 	.word	0xffffffff


	//   ....[26]....
        /*0100*/ 	.word	0xffffffff


	//   ....[27]....
        /*0104*/ 	.word	0xffffffff


	//   ....[28]....
        /*0108*/ 	.word	0xffffffff


	//   ....[29]....
        /*010c*/ 	.word	0xffffffff


	//   ....[30]....
        /*0110*/ 	.word	0xffffffff


	//   ....[31]....
        /*0114*/ 	.word	0xffffffff


	//   ....[32]....
        /*0118*/ 	.word	0xffffffff


	//   ....[33]....
        /*011c*/ 	.word	0xffffffff


	//   ....[34]....
        /*0120*/ 	.word	0xffffffff


	//   ....[35]....
        /*0124*/ 	.word	0xffffffff


	//   ....[36]....
        /*0128*/ 	.word	0xffffffff


	//   ....[37]....
        /*012c*/ 	.word	0xffffffff


	//   ....[38]....
        /*0130*/ 	.word	0xffffffff


	//   ....[39]....
        /*0134*/ 	.word	0xffffffff


	//   ....[40]....
        /*0138*/ 	.word	0xffffffff


	//   ....[41]....
        /*013c*/ 	.word	0xffffffff


	//   ....[42]....
        /*0140*/ 	.word	0xffffffff


	//   ....[43]....
        /*0144*/ 	.word	0xffffffff


	//   ....[44]....
        /*0148*/ 	.word	0xffffffff


	//   ....[45]....
        /*014c*/ 	.word	0xffffffff


	//   ....[46]....
        /*0150*/ 	.word	0xffffffff


	//   ....[47]....
        /*0154*/ 	.word	0xffffffff


	//   ....[48]....
        /*0158*/ 	.word	0xffffffff


	//   ....[49]....
        /*015c*/ 	.word	0xffffffff


	//   ....[50]....
        /*0160*/ 	.word	0xffffffff


	//   ....[51]....
        /*0164*/ 	.word	0xffffffff


	//   ....[52]....
        /*0168*/ 	.word	0xffffffff


	//   ....[53]....
        /*016c*/ 	.word	0xffffffff


	//   ....[54]....
        /*0170*/ 	.word	0xffffffff


	//   ....[55]....
        /*0174*/ 	.word	0xffffffff


	//   ....[56]....
        /*0178*/ 	.word	0xffffffff


	//   ....[57]....
        /*017c*/ 	.word	0xffffffff


	//   ....[58]....
        /*0180*/ 	.word	0xffffffff


	//   ....[59]....
        /*0184*/ 	.word	0xffffffff


	//   ....[60]....
        /*0188*/ 	.word	0xffffffff


	//   ....[61]....
        /*018c*/ 	.word	0xffffffff


	//   ....[62]....
        /*0190*/ 	.word	0xffffffff


	//   ....[63]....
        /*0194*/ 	.word	0xffffffff


	//   ....[64]....
        /*0198*/ 	.word	0x0500000e


	//   ....[65]....
        /*019c*/ 	.word	0x0500000e


	//   ....[66]....
        /*01a0*/ 	.word	0x0500000e


	//   ....[67]....
        /*01a4*/ 	.word	0x0500000e


	//   ....[68]....
        /*01a8*/ 	.word	0x0500000e


	//   ....[69]....
        /*01ac*/ 	.word	0x0500000e


	//   ....[70]....
        /*01b0*/ 	.word	0x0500000e


	//   ....[71]....
        /*01b4*/ 	.word	0x0500000e


	//   ....[72]....
        /*01b8*/ 	.word	0x0500000e


	//   ....[73]....
        /*01bc*/ 	.word	0x0500000e


	//   ....[74]....
        /*01c0*/ 	.word	0x0500000e


	//   ....[75]....
        /*01c4*/ 	.word	0x0500000e


	//   ....[76]....
        /*01c8*/ 	.word	0x0500000e


	//   ....[77]....
        /*01cc*/ 	.word	0x0500000e


	//   ....[78]....
        /*01d0*/ 	.word	0x0500000e


	//   ....[79]....
        /*01d4*/ 	.word	0x0500000e


	//   ....[80]....
        /*01d8*/ 	.word	0x0500000e


	//   ....[81]....
        /*01dc*/ 	.word	0x0500000e


	//   ....[82]....
        /*01e0*/ 	.word	0x0500000e


	//   ....[83]....
        /*01e4*/ 	.word	0x0500000e


	//   ....[84]....
        /*01e8*/ 	.word	0x0500000e


	//   ....[85]....
        /*01ec*/ 	.word	0x0500000e


	//   ....[86]....
        /*01f0*/ 	.word	0x0500000e


	//   ....[87]....
        /*01f4*/ 	.word	0x0500000e


	//   ....[88]....
        /*01f8*/ 	.word	0x0500000e


	//   ....[89]....
        /*01fc*/ 	.word	0x0500000e


	//   ....[90]....
        /*0200*/ 	.word	0x0500000e


	//   ....[91]....
        /*0204*/ 	.word	0x0500000e


	//   ....[92]....
        /*0208*/ 	.word	0x0500000e


	//   ....[93]....
        /*020c*/ 	.word	0x0500000e


	//   ....[94]....
        /*0210*/ 	.word	0x0500000e


	//   ....[95]....
        /*0214*/ 	.word	0x0500000e


	//   ....[96]....
        /*0218*/ 	.word	0x0500000e


	//   ....[97]....
        /*021c*/ 	.word	0x0500000e


	//   ....[98]....
        /*0220*/ 	.word	0x0500000e


	//   ....[99]....
        /*0224*/ 	.word	0x0500000e


	//----- nvinfo : EIATTR_COOP_GROUP_INSTR_OFFSETS
	.align		4
.L_95:
        /*0228*/ 	.byte	0x04, 0x28
        /*022a*/ 	.short	(.L_97 - .L_96)


	//   ....[0]....
.L_96:
        /*022c*/ 	.word	0x000003f0


	//   ....[1]....
        /*0230*/ 	.word	0x00000aa0


	//   ....[2]....
        /*0234*/ 	.word	0x00000b20


	//   ....[3]....
        /*0238*/ 	.word	0x00000ba0


	//   ....[4]....
        /*023c*/ 	.word	0x00000c20


	//   ....[5]....
        /*0240*/ 	.word	0x00000ca0


	//   ....[6]....
        /*0244*/ 	.word	0x00000d60


	//   ....[7]....
        /*0248*/ 	.word	0x00001590


	//   ....[8]....
        /*024c*/ 	.word	0x00001610


	//   ....[9]....
        /*0250*/ 	.word	0x00001690


	//   ....[10]....
        /*0254*/ 	.word	0x00001710


	//   ....[11]....
        /*0258*/ 	.word	0x00001790


	//   ....[12]....
        /*025c*/ 	.word	0x00001850


	//   ....[13]....
        /*0260*/ 	.word	0x00001b80


	//   ....[14]....
        /*0264*/ 	.word	0x00001c40


	//   ....[15]....
        /*0268*/ 	.word	0x00001ca0


	//   ....[16]....
        /*026c*/ 	.word	0x00001d10


	//   ....[17]....
        /*0270*/ 	.word	0x00001db0


	//   ....[18]....
        /*0274*/ 	.word	0x00001e50


	//   ....[19]....
        /*0278*/ 	.word	0x00001ee0


	//   ....[20]....
        /*027c*/ 	.word	0x00001fa0


	//   ....[21]....
        /*0280*/ 	.word	0x00001fc0


	//   ....[22]....
        /*0284*/ 	.word	0x000020f0


	//   ....[23]....
        /*0288*/ 	.word	0x000021c0


	//   ....[24]....
        /*028c*/ 	.word	0x00002210


	//   ....[25]....
        /*0290*/ 	.word	0x00002270


	//   ....[26]....
        /*0294*/ 	.word	0x00002320


	//   ....[27]....
        /*0298*/ 	.word	0x000023b0


	//   ....[28]....
        /*029c*/ 	.word	0x00002440


	//   ....[29]....
        /*02a0*/ 	.word	0x000024d0


	//   ....[30]....
        /*02a4*/ 	.word	0x00002590


	//   ....[31]....
        /*02a8*/ 	.word	0x00002ea0


	//   ....[32]....
        /*02ac*/ 	.word	0x000036b0


	//   ....[33]....
        /*02b0*/ 	.word	0x00003d70


	//   ....[34]....
        /*02b4*/ 	.word	0x00003df0


	//   ....[35]....
        /*02b8*/ 	.word	0x00003e70


	//   ....[36]....
        /*02bc*/ 	.word	0x00003ef0


	//   ....[37]....
        /*02c0*/ 	.word	0x00003f70


	//   ....[38]....
        /*02c4*/ 	.word	0x00004010


	//   ....[39]....
        /*02c8*/ 	.word	0x000047c0


	//   ....[40]....
        /*02cc*/ 	.word	0x00004840


	//   ....[41]....
        /*02d0*/ 	.word	0x000048c0


	//   ....[42]....
        /*02d4*/ 	.word	0x00004940


	//   ....[43]....
        /*02d8*/ 	.word	0x000049c0


	//   ....[44]....
        /*02dc*/ 	.word	0x00004a90


	//   ....[45]....
        /*02e0*/ 	.word	0x00004df0


	//   ....[46]....
        /*02e4*/ 	.word	0x00004eb0


	//   ....[47]....
        /*02e8*/ 	.word	0x00004f10


	//   ....[48]....
        /*02ec*/ 	.word	0x00004f90


	//   ....[49]....
        /*02f0*/ 	.word	0x00005050


	//   ....[50]....
        /*02f4*/ 	.word	0x000050f0


	//   ....[51]....
        /*02f8*/ 	.word	0x00005180


	//   ....[52]....
        /*02fc*/ 	.word	0x00005220


	//   ....[53]....
        /*0300*/ 	.word	0x00005230


	//   ....[54]....
        /*0304*/ 	.word	0x00005360


	//   ....[55]....
        /*0308*/ 	.word	0x00005420


	//   ....[56]....
        /*030c*/ 	.word	0x00005470


	//   ....[57]....
        /*0310*/ 	.word	0x000054d0


	//   ....[58]....
        /*0314*/ 	.word	0x00005580


	//   ....[59]....
        /*0318*/ 	.word	0x00005610


	//   ....[60]....
        /*031c*/ 	.word	0x000056a0


	//   ....[61]....
        /*0320*/ 	.word	0x00005740


	//   ....[62]....
        /*0324*/ 	.word	0x00005810


	//   ....[63]....
        /*0328*/ 	.word	0x000061b0


	//   ....[64]....
        /*032c*/ 	.word	0x00006660


	//   ....[65]....
        /*0330*/ 	.word	0x000066e0


	//   ....[66]....
        /*0334*/ 	.word	0x00006770


	//   ....[67]....
        /*0338*/ 	.word	0x00006850


	//   ....[68]....
        /*033c*/ 	.word	0x00006950


	//   ....[69]....
        /*0340*/ 	.word	0x00006a50


	//   ....[70]....
        /*0344*/ 	.word	0x00006b40


	//   ....[71]....
        /*0348*/ 	.word	0x00006c50


	//   ....[72]....
        /*034c*/ 	.word	0x00006cc0


	//   ....[73]....
        /*0350*/ 	.word	0x00006db0


	//   ....[74]....
        /*0354*/ 	.word	0x00006e30


	//   ....[75]....
        /*0358*/ 	.word	0x00006eb0


	//   ....[76]....
        /*035c*/ 	.word	0x00006f90


	//   ....[77]....
        /*0360*/ 	.word	0x000070a0


	//   ....[78]....
        /*0364*/ 	.word	0x000071a0


	//   ....[79]....
        /*0368*/ 	.word	0x000072a0


	//   ....[80]....
        /*036c*/ 	.word	0x000073a0


	//   ....[81]....
        /*0370*/ 	.word	0x000074d0


	//   ....[82]....
        /*0374*/ 	.word	0x00007540


	//   ....[83]....
        /*0378*/ 	.word	0x000075c0


	//   ....[84]....
        /*037c*/ 	.word	0x00007650


	//   ....[85]....
        /*0380*/ 	.word	0x00007720


	//   ....[86]....
        /*0384*/ 	.word	0x00007830


	//   ....[87]....
        /*0388*/ 	.word	0x00007930


	//   ....[88]....
        /*038c*/ 	.word	0x00007a20


	//   ....[89]....
        /*0390*/ 	.word	0x00007b20


	//   ....[90]....
        /*0394*/ 	.word	0x00007b80


	//   ....[91]....
        /*0398*/ 	.word	0x00007c90


	//   ....[92]....
        /*039c*/ 	.word	0x00007d10


	//   ....[93]....
        /*03a0*/ 	.word	0x00007d90


	//   ....[94]....
        /*03a4*/ 	.word	0x00007e70


	//   ....[95]....
        /*03a8*/ 	.word	0x00007f80


	//   ....[96]....
        /*03ac*/ 	.word	0x00008080


	//   ....[97]....
        /*03b0*/ 	.word	0x00008180


	//   ....[98]....
        /*03b4*/ 	.word	0x00008290


	//   ....[99]....
        /*03b8*/ 	.word	0x000083c0


	//----- nvinfo : EIATTR_VRC_CTA_INIT_COUNT
	.align		4
.L_97:
        /*03bc*/ 	.byte	0x02, 0x4a
	.zero		1
	.zero		1


	//----- nvinfo : EIATTR_EXIT_INSTR_OFFSETS
	.align		4
        /*03c0*/ 	.byte	0x04, 0x1c
        /*03c2*/ 	.short	(.L_99 - .L_98)


	//   ....[0]....
.L_98:
        /*03c4*/ 	.word	0x00003090


	//   ....[1]....
        /*03c8*/ 	.word	0x000030c0


	//   ....[2]....
        /*03cc*/ 	.word	0x000065f0


	//   ....[3]....
        /*03d0*/ 	.word	0x00006610


	//----- nvinfo : EIATTR_MAX_THREADS
	.align		4
.L_99:
        /*03d4*/ 	.byte	0x04, 0x05
        /*03d6*/ 	.short	(.L_101 - .L_100)
.L_100:
        /*03d8*/ 	.word	0x00000080
        /*03dc*/ 	.word	0x00000001
        /*03e0*/ 	.word	0x00000001


	//----- nvinfo : EIATTR_CRS_STACK_SIZE
	.align		4
.L_101:
        /*03e4*/ 	.byte	0x04, 0x1e
        /*03e6*/ 	.short	(.L_103 - .L_102)
.L_102:
        /*03e8*/ 	.word	0x00000000


	//----- nvinfo : EIATTR_CBANK_PARAM_SIZE
	.align		4
.L_103:
        /*03ec*/ 	.byte	0x03, 0x19
        /*03ee*/ 	.short	0x0028


	//----- nvinfo : EIATTR_PARAM_CBANK
	.align		4
        /*03f0*/ 	.byte	0x04, 0x0a
        /*03f2*/ 	.short	(.L_105 - .L_104)
	.align		4
.L_104:
        /*03f4*/ 	.word	index@(.nv.constant0._ZN3cub18CUB_300001_SM_10006detail4scan16DeviceScanKernelINS2_10policy_hubIiiiy9CustomSumE10Policy1000EPiS8_NS0_13ScanTileStateIiLb1EEES5_NS0_8NullTypeEyiLb0ESB_EEvT0_T1_T2_iT3_T4_T5_)
        /*03f8*/ 	.short	0x0380
        /*03fa*/ 	.short	0x0028


	//----- nvinfo : EIATTR_SW_WAR
	.align		4
.L_105:
        /*03fc*/ 	.byte	0x04, 0x36
        /*03fe*/ 	.short	(.L_107 - .L_106)
.L_106:
        /*0400*/ 	.word	0x00000008
.L_107:


//--------------------- .nv.info._ZN3cub18CUB_300001_SM_10006detail4scan20DeviceScanInitKernelINS0_13ScanTileStateIiLb1EEEEEvT_i --------------------------
	.section	.nv.info._ZN3cub18CUB_300001_SM_10006detail4scan20DeviceScanInitKernelINS0_13ScanTileStateIiLb1EEEEEvT_i,"",@"SHT_CUDA_INFO"
	.sectionflags	@""
	.align	4


	//----- nvinfo : EIATTR_CUDA_API_VERSION
	.align		4
        /*0000*/ 	.byte	0x04, 0x37
        /*0002*/ 	.short	(.L_109 - .L_108)
.L_108:
        /*0004*/ 	.word	0x00000082


	//----- nvinfo : EIATTR_KPARAM_INFO
	.align		4
.L_109:
        /*0008*/ 	.byte	0x04, 0x17
        /*000a*/ 	.short	(.L_111 - .L_110)
.L_110:
        /*000c*/ 	.word	0x00000000
        /*0010*/ 	.short	0x0001
        /*0012*/ 	.short	0x0008
        /*0014*/ 	.byte	0x00, 0xf0, 0x11, 0x00


	//----- nvinfo : EIATTR_KPARAM_INFO
	.align		4
.L_111:
        /*0018*/ 	.byte	0x04, 0x17
        /*001a*/ 	.short	(.L_113 - .L_112)
.L_112:
        /*001c*/ 	.word	0x00000000
        /*0020*/ 	.short	0x0000
        /*0022*/ 	.short	0x0000
        /*0024*/ 	.byte	0x00, 0xf0, 0x21, 0x00


	//----- nvinfo : EIATTR_SPARSE_MMA_MASK
	.align		4
.L_113:
        /*0028*/ 	.byte	0x03, 0x50
        /*002a*/ 	.short	0x0000


	//----- nvinfo : EIATTR_MAXREG_COUNT
	.align		4
        /*002c*/ 	.byte	0x03, 0x1b
        /*002e*/ 	.short	0x00ff


	//----- nvinfo : EIATTR_MERCURY_ISA_VERSION
	.align		4
        /*0030*/ 	.byte	0x03, 0x5f
        /*0032*/ 	.short	0x0101


	//----- nvinfo : EIATTR_VRC_CTA_INIT_COUNT
	.align		4
        /*0034*/ 	.byte	0x02, 0x4a
	.zero		1
	.zero		1


	//----- nvinfo : EIATTR_EXIT_INSTR_OFFSETS
	.align		4
        /*0038*/ 	.byte	0x04, 0x1c
        /*003a*/ 	.short	(.L_115 - .L_114)


	//   ....[0]....
.L_114:
        /*003c*/ 	.word	0x000000f0


	//   ....[1]....
        /*0040*/ 	.word	0x00000130


	//----- nvinfo : EIATTR_CBANK_PARAM_SIZE
	.align		4
.L_115:
        /*0044*/ 	.byte	0x03, 0x19
        /*0046*/ 	.short	0x000c


	//----- nvinfo : EIATTR_PARAM_CBANK
	.align		4
        /*0048*/ 	.byte	0x04, 0x0a
        /*004a*/ 	.short	(.L_117 - .L_116)
	.align		4
.L_116:
        /*004c*/ 	.word	index@(.nv.constant0._ZN3cub18CUB_300001_SM_10006detail4scan20DeviceScanInitKernelINS0_13ScanTileStateIiLb1EEEEEvT_i)
        /*0050*/ 	.short	0x0380
        /*0052*/ 	.short	0x000c


	//----- nvinfo : EIATTR_SW_WAR
	.align		4
.L_117:
        /*0054*/ 	.byte	0x04, 0x36
        /*0056*/ 	.short	(.L_119 - .L_118)
.L_118:
        /*0058*/ 	.word	0x00000008
.L_119:


//--------------------- .nv.info._ZN3cub18CUB_300001_SM_10006detail11EmptyKernelIvEEvv --------------------------
	.section	.nv.info._ZN3cub18CUB_300001_SM_10006detail11EmptyKernelIvEEvv,"",@"SHT_CUDA_INFO"
	.sectionflags	@""
	.align	4


	//----- nvinfo : EIATTR_CUDA_API_VERSION
	.align		4
        /*0000*/ 	.byte	0x04, 0x37
        /*0002*/ 	.short	(.L_121 - .L_120)
.L_120:
        /*0004*/ 	.word	0x00000082


	//----- nvinfo : EIATTR_SPARSE_MMA_MASK
	.align		4
.L_121:
        /*0008*/ 	.byte	0x03, 0x50
        /*000a*/ 	.short	0x0000


	//----- nvinfo : EIATTR_MAXREG_COUNT
	.align		4
        /*000c*/ 	.byte	0x03, 0x1b
        /*000e*/ 	.short	0x00ff


	//----- nvinfo : EIATTR_MERCURY_ISA_VERSION
	.align		4
        /*0010*/ 	.byte	0x03, 0x5f
        /*0012*/ 	.short	0x0101


	//----- nvinfo : EIATTR_VRC_CTA_INIT_COUNT
	.align		4
        /*0014*/ 	.byte	0x02, 0x4a
	.zero		1
	.zero		1


	//----- nvinfo : EIATTR_EXIT_INSTR_OFFSETS
	.align		4
        /*0018*/ 	.byte	0x04, 0x1c
        /*001a*/ 	.short	(.L_123 - .L_122)


	//   ....[0]....
.L_122:
        /*001c*/ 	.word	0x00000010


	//----- nvinfo : EIATTR_SW_WAR
	.align		4
.L_123:
        /*0020*/ 	.byte	0x04, 0x36
        /*0022*/ 	.short	(.L_125 - .L_124)
.L_124:
        /*0024*/ 	.word	0x00000008
.L_125:


//--------------------- .nv.info._Z11FindMatchesPiPcS0_S_S_S_S_ --------------------------
	.section	.nv.info._Z11FindMatchesPiPcS0_S_S_S_S_,"",@"SHT_CUDA_INFO"
	.sectionflags	@""
	.align	4


	//----- nvinfo : EIATTR_CUDA_API_VERSION
	.align		4
        /*0000*/ 	.byte	0x04, 0x37
        /*0002*/ 	.short	(.L_127 - .L_126)
.L_126:
        /*0004*/ 	.word	0x00000082


	//----- nvinfo : EIATTR_KPARAM_INFO
	.align		4
.L_127:
        /*0008*/ 	.byte	0x04, 0x17
        /*000a*/ 	.short	(.L_129 - .L_128)
.L_128:
        /*000c*/ 	.word	0x00000000
        /*0010*/ 	.short	0x0006
        /*0012*/ 	.short	0x0030
        /*0014*/ 	.byte	0x00, 0xf5, 0x21, 0x00


	//----- nvinfo : EIATTR_KPARAM_INFO
	.align		4
.L_129:
        /*0018*/ 	.byte	0x04, 0x17
        /*001a*/ 	.short	(.L_131 - .L_130)
.L_130:
        /*001c*/ 	.word	0x00000000
        /*0020*/ 	.short	0x0005
        /*0022*/ 	.short	0x0028
        /*0024*/ 	.byte	0x00, 0xf5, 0x21, 0x00


	//----- nvinfo : EIATTR_KPARAM_INFO
	.align		4
.L_131:
        /*0028*/ 	.byte	0x04, 0x17
        /*002a*/ 	.short	(.L_133 - .L_132)
.L_132:
        /*002c*/ 	.word	0x00000000
        /*0030*/ 	.short	0x0004
        /*0032*/ 	.short	0x0020
        /*0034*/ 	.byte	0x00, 0xf5, 0x21, 0x00


	//----- nvinfo : EIATTR_KPARAM_INFO
	.align		4
.L_133:
        /*0038*/ 	.byte	0x04, 0x17
        /*003a*/ 	.short	(.L_135 - .L_134)
.L_134:
        /*003c*/ 	.word	0x00000000
        /*0040*/ 	.short	0x0003
        /*0042*/ 	.short	0x0018
        /*0044*/ 	.byte	0x00, 0xf5, 0x21, 0x00


	//----- nvinfo : EIATTR_KPARAM_INFO
	.align		4
.L_135:
        /*0048*/ 	.byte	0x04, 0x17
        /*004a*/ 	.short	(.L_137 - .L_136)
.L_136:
        /*004c*/ 	.word	0x00000000
        /*0050*/ 	.short	0x0002
        /*0052*/ 	.short	0x0010
        /*0054*/ 	.byte	0x00, 0xf5, 0x21, 0x00


	//----- nvinfo : EIATTR_KPARAM_INFO
	.align		4
.L_137:
        /*0058*/ 	.byte	0x04, 0x17
        /*005a*/ 	.short	(.L_139 - .L_138)
.L_138:
        /*005c*/ 	.word	0x00000000
        /*0060*/ 	.short	0x0001
        /*0062*/ 	.short	0x0008
        /*0064*/ 	.byte	0x00, 0xf5, 0x21, 0x00


	//----- nvinfo : EIATTR_KPARAM_INFO
	.align		4
.L_139:
        /*0068*/ 	.byte	0x04, 0x17
        /*006a*/ 	.short	(.L_141 - .L_140)
.L_140:
        /*006c*/ 	.word	0x00000000
        /*0070*/ 	.short	0x0000
        /*0072*/ 	.short	0x0000
        /*0074*/ 	.byte	0x00, 0xf5, 0x21, 0x00


	//----- nvinfo : EIATTR_SPARSE_MMA_MASK
	.align		4
.L_141:
        /*0078*/ 	.byte	0x03, 0x50
        /*007a*/ 	.short	0x0000


	//----- nvinfo : EIATTR_MAXREG_COUNT
	.align		4
        /*007c*/ 	.byte	0x03, 0x1b
        /*007e*/ 	.short	0x00ff


	//----- nvinfo : EIATTR_MERCURY_ISA_VERSION
	.align		4
        /*0080*/ 	.byte	0x03, 0x5f
        /*0082*/ 	.short	0x0101


	//----- nvinfo : EIATTR_VRC_CTA_INIT_COUNT
	.align		4
        /*0084*/ 	.byte	0x02, 0x4a
	.zero		1
	.zero		1


	//----- nvinfo : EIATTR_EXIT_INSTR_OFFSETS
	.align		4
        /*0088*/ 	.byte	0x04, 0x1c
        /*008a*/ 	.short	(.L_143 - .L_142)


	//   ....[0]....
.L_142:
        /*008c*/ 	.word	0x00000060


	//   ....[1]....
        /*0090*/ 	.word	0x000004d0


	//   ....[2]....
        /*0094*/ 	.word	0x00000740


	//   ....[3]....
        /*0098*/ 	.word	0x00000930


	//----- nvinfo : EIATTR_CRS_STACK_SIZE
	.align		4
.L_143:
        /*009c*/ 	.byte	0x04, 0x1e
        /*009e*/ 	.short	(.L_145 - .L_144)
.L_144:
        /*00a0*/ 	.word	0x00000000


	//----- nvinfo : EIATTR_CBANK_PARAM_SIZE
	.align		4
.L_145:
        /*00a4*/ 	.byte	0x03, 0x19
        /*00a6*/ 	.short	0x0038


	//----- nvinfo : EIATTR_PARAM_CBANK
	.align		4
        /*00a8*/ 	.byte	0x04, 0x0a
        /*00aa*/ 	.short	(.L_147 - .L_146)
	.align		4
.L_146:
        /*00ac*/ 	.word	index@(.nv.constant0._Z11FindMatchesPiPcS0_S_S_S_S_)
        /*00b0*/ 	.short	0x0380
        /*00b2*/ 	.short	0x0038


	//----- nvinfo : EIATTR_SW_WAR
	.align		4
.L_147:
        /*00b4*/ 	.byte	0x04, 0x36
        /*00b6*/ 	.short	(.L_149 - .L_148)
.L_148:
        /*00b8*/ 	.word	0x00000008
.L_149:


//--------------------- .nv.info._Z15CalculateHashesPiPcS_ --------------------------
	.section	.nv.info._Z15CalculateHashesPiPcS_,"",@"SHT_CUDA_INFO"
	.sectionflags	@""
	.align	4


	//----- nvinfo : EIATTR_CUDA_API_VERSION
	.align		4
        /*0000*/ 	.byte	0x04, 0x37
        /*0002*/ 	.short	(.L_151 - .L_150)
.L_150:
        /*0004*/ 	.word	0x00000082


	//----- nvinfo : EIATTR_KPARAM_INFO
	.align		4
.L_151:
        /*0008*/ 	.byte	0x04, 0x17
        /*000a*/ 	.short	(.L_153 - .L_152)
.L_152:
        /*000c*/ 	.word	0x00000000
        /*0010*/ 	.short	0x0002
        /*0012*/ 	.short	0x0010
        /*0014*/ 	.byte	0x00, 0xf5, 0x21, 0x00


	//----- nvinfo : EIATTR_KPARAM_INFO
	.align		4
.L_153:
        /*0018*/ 	.byte	0x04, 0x17
        /*001a*/ 	.short	(.L_155 - .L_154)
.L_154:
        /*001c*/ 	.word	0x00000000
        /*0020*/ 	.short	0x0001
        /*0022*/ 	.short	0x0008
        /*0024*/ 	.byte	0x00, 0xf5, 0x21, 0x00


	//----- nvinfo : EIATTR_KPARAM_INFO
	.align		4
.L_155:
        /*0028*/ 	.byte	0x04, 0x17
        /*002a*/ 	.short	(.L_157 - .L_156)
.L_156:
        /*002c*/ 	.word	0x00000000
        /*0030*/ 	.short	0x0000
        /*0032*/ 	.short	0x0000
        /*0034*/ 	.byte	0x00, 0xf5, 0x21, 0x00


	//----- nvinfo : EIATTR_SPARSE_MMA_MASK
	.align		4
.L_157:
        /*0038*/ 	.byte	0x03, 0x50
        /*003a*/ 	.short	0x0000


	//----- nvinfo : EIATTR_MAXREG_COUNT
	.align		4
        /*003c*/ 	.byte	0x03, 0x1b
        /*003e*/ 	.short	0x00ff


	//----- nvinfo : EIATTR_MERCURY_ISA_VERSION
	.align		4
        /*0040*/ 	.byte	0x03, 0x5f
        /*0042*/ 	.short	0x0101


	//----- nvinfo : EIATTR_VRC_CTA_INIT_COUNT
	.align		4
        /*0044*/ 	.byte	0x02, 0x4a
	.zero		1
	.zero		1


	//----- nvinfo : EIATTR_EXIT_INSTR_OFFSETS
	.align		4
        /*0048*/ 	.byte	0x04, 0x1c
        /*004a*/ 	.short	(.L_159 - .L_158)


	//   ....[0]....
.L_158:
        /*004c*/ 	.word	0x000002f0


	//----- nvinfo : EIATTR_CBANK_PARAM_SIZE
	.align		4
.L_159:
        /*0050*/ 	.byte	0x03, 0x19
        /*0052*/ 	.short	0x0018


	//----- nvinfo : EIATTR_PARAM_CBANK
	.align		4
        /*0054*/ 	.byte	0x04, 0x0a
        /*0056*/ 	.short	(.L_161 - .L_160)
	.align		4
.L_160:
        /*0058*/ 	.word	index@(.nv.constant0._Z15CalculateHashesPiPcS_)
        /*005c*/ 	.short	0x0380
        /*005e*/ 	.short	0x0018


	//----- nvinfo : EIATTR_SW_WAR
	.align		4
.L_161:
        /*0060*/ 	.byte	0x04, 0x36
        /*0062*/ 	.short	(.L_163 - .L_162)
.L_162:
        /*0064*/ 	.word	0x00000008
.L_163:


//--------------------- .nv.info._Z20CalculateHashPatternPcPiS0_ --------------------------
	.section	.nv.info._Z20CalculateHashPatternPcPiS0_,"",@"SHT_CUDA_INFO"
	.sectionflags	@""
	.align	4


	//----- nvinfo : EIATTR_CUDA_API_VERSION
	.align		4
        /*0000*/ 	.byte	0x04, 0x37
        /*0002*/ 	.short	(.L_165 - .L_164)
.L_164:
        /*0004*/ 	.word	0x00000082


	//----- nvinfo : EIATTR_KPARAM_INFO
	.align		4
.L_165:
        /*0008*/ 	.byte	0x04, 0x17
        /*000a*/ 	.short	(.L_167 - .L_166)
.L_166:
        /*000c*/ 	.word	0x00000000
        /*0010*/ 	.short	0x0002
        /*0012*/ 	.short	0x0010
        /*0014*/ 	.byte	0x00, 0xf5, 0x21, 0x00


	//----- nvinfo : EIATTR_KPARAM_INFO
	.align		4
.L_167:
        /*0018*/ 	.byte	0x04, 0x17
        /*001a*/ 	.short	(.L_169 - .L_168)
.L_168:
        /*001c*/ 	.word	0x00000000
        /*0020*/ 	.short	0x0001
        /*0022*/ 	.short	0x0008
        /*0024*/ 	.byte	0x00, 0xf5, 0x21, 0x00


	//----- nvinfo : EIATTR_KPARAM_INFO
	.align		4
.L_169:
        /*0028*/ 	.byte	0x04, 0x17
        /*002a*/ 	.short	(.L_171 - .L_170)
.L_170:
        /*002c*/ 	.word	0x00000000
        /*0030*/ 	.short	0x0000
        /*0032*/ 	.short	0x0000
        /*0034*/ 	.byte	0x00, 0xf5, 0x21, 0x00


	//----- nvinfo : EIATTR_SPARSE_MMA_MASK
	.align		4
.L_171:
        /*0038*/ 	.byte	0x03, 0x50
        /*003a*/ 	.short	0x0000


	//----- nvinfo : EIATTR_MAXREG_COUNT
	.align		4
        /*003c*/ 	.byte	0x03, 0x1b
        /*003e*/ 	.short	0x00ff


	//----- nvinfo : EIATTR_MERCURY_ISA_VERSION
	.align		4
        /*0040*/ 	.byte	0x03, 0x5f
        /*0042*/ 	.short	0x0101


	//----- nvinfo : EIATTR_VRC_CTA_INIT_COUNT
	.align		4
        /*0044*/ 	.byte	0x02, 0x4a
	.zero		1
	.zero		1


	//----- nvinfo : EIATTR_EXIT_INSTR_OFFSETS
	.align		4
        /*0048*/ 	.byte	0x04, 0x1c
        /*004a*/ 	.short	(.L_173 - .L_172)


	//   ....[0]....
.L_172:
        /*004c*/ 	.word	0x00000590


	//----- nvinfo : EIATTR_CRS_STACK_SIZE
	.align		4
.L_173:
        /*0050*/ 	.byte	0x04, 0x1e
        /*0052*/ 	.short	(.L_175 - .L_174)
.L_174:
        /*0054*/ 	.word	0x00000000


	//----- nvinfo : EIATTR_CBANK_PARAM_SIZE
	.align		4
.L_175:
        /*0058*/ 	.byte	0x03, 0x19
        /*005a*/ 	.short	0x0018


	//----- nvinfo : EIATTR_PARAM_CBANK
	.align		4
        /*005c*/ 	.byte	0x04, 0x0a
        /*005e*/ 	.short	(.L_177 - .L_176)
	.align		4
.L_176:
        /*0060*/ 	.word	index@(.nv.constant0._Z20CalculateHashPatternPcPiS0_)
        /*0064*/ 	.short	0x0380
        /*0066*/ 	.short	0x0018


	//----- nvinfo : EIATTR_SW_WAR
	.align		4
.L_177:
        /*0068*/ 	.byte	0x04, 0x36
        /*006a*/ 	.short	(.L_179 - .L_178)
.L_178:
        /*006c*/ 	.word	0x00000008
.L_179:


//--------------------- .nv.callgraph             --------------------------
	.section	.nv.callgraph,"",@"SHT_CUDA_CALLGRAPH"
	.align	4
	.sectionentsize	8
	.align		4
        /*0000*/ 	.word	0x00000000
	.align		4
        /*0004*/ 	.word	0xffffffff
	.align		4
        /*0008*/ 	.word	0x00000000
	.align		4
        /*000c*/ 	.word	0xfffffffe
	.align		4
        /*0010*/ 	.word	0x00000000
	.align		4
        /*0014*/ 	.word	0xfffffffd
	.align		4
        /*0018*/ 	.word	0x00000000
	.align		4
        /*001c*/ 	.word	0xfffffffc


//--------------------- .nv.constant4             --------------------------
	.section	.nv.constant4,"a",@progbits
	.align	8
	.align		8
.nv.constant4:
        /*0000*/ 	.dword	_ZN34_INTERNAL_d4d1b7e6_4_k_cu_71016e904cuda3std3__45__cpo5beginE
	.align		8
        /*0008*/ 	.dword	_ZN34_INTERNAL_d4d1b7e6_4_k_cu_71016e904cuda3std3__45__cpo3endE
	.align		8
        /*0010*/ 	.dword	_ZN34_INTERNAL_d4d1b7e6_4_k_cu_71016e904cuda3std3__45__cpo6cbeginE
	.align		8
        /*0018*/ 	.dword	_ZN34_INTERNAL_d4d1b7e6_4_k_cu_71016e904cuda3std3__45__cpo4cendE
	.align		8
        /*0020*/ 	.dword	_ZN34_INTERNAL_d4d1b7e6_4_k_cu_71016e904cuda3std3__45__cpo6rbeginE
	.align		8
        /*0028*/ 	.dword	_ZN34_INTERNAL_d4d1b7e6_4_k_cu_71016e904cuda3std3__45__cpo4rendE
	.align		8
        /*0030*/ 	.dword	_ZN34_INTERNAL_d4d1b7e6_4_k_cu_71016e904cuda3std3__45__cpo7crbeginE
	.align		8
        /*0038*/ 	.dword	_ZN34_INTERNAL_d4d1b7e6_4_k_cu_71016e904cuda3std3__45__cpo5crendE
	.align		8
        /*0040*/ 	.dword	_ZN34_INTERNAL_d4d1b7e6_4_k_cu_71016e904cuda3std3__436_GLOBAL__N__d4d1b7e6_4_k_cu_71016e906ignoreE
	.align		8
        /*0048*/ 	.dword	_ZN34_INTERNAL_d4d1b7e6_4_k_cu_71016e904cuda3std3__419piecewise_constructE
	.align		8
        /*0050*/ 	.dword	_ZN34_INTERNAL_d4d1b7e6_4_k_cu_71016e904cuda3std3__48in_placeE
	.align		8
        /*0058*/ 	.dword	_ZN34_INTERNAL_d4d1b7e6_4_k_cu_71016e904cuda3std3__420unreachable_sentinelE
	.align		8
        /*0060*/ 	.dword	_ZN34_INTERNAL_d4d1b7e6_4_k_cu_71016e904cuda3std3__47nulloptE
	.align		8
        /*0068*/ 	.dword	_ZN34_INTERNAL_d4d1b7e6_4_k_cu_71016e904cuda3std3__48unexpectE
	.align		8
        /*0070*/ 	.dword	_ZN34_INTERNAL_d4d1b7e6_4_k_cu_71016e904cuda3std6ranges3__45__cpo4swapE
	.align		8
        /*0078*/ 	.dword	_ZN34_INTERNAL_d4d1b7e6_4_k_cu_71016e904cuda3std6ranges3__45__cpo9iter_moveE
	.align		8
        /*0080*/ 	.dword	_ZN34_INTERNAL_d4d1b7e6_4_k_cu_71016e904cuda3std6ranges3__45__cpo5beginE
	.align		8
        /*0088*/ 	.dword	_ZN34_INTERNAL_d4d1b7e6_4_k_cu_71016e904cuda3std6ranges3__45__cpo3endE
	.align		8
        /*0090*/ 	.dword	_ZN34_INTERNAL_d4d1b7e6_4_k_cu_71016e904cuda3std6ranges3__45__cpo6cbeginE
	.align		8
        /*0098*/ 	.dword	_ZN34_INTERNAL_d4d1b7e6_4_k_cu_71016e904cuda3std6ranges3__45__cpo4cendE
	.align		8
        /*00a0*/ 	.dword	_ZN34_INTERNAL_d4d1b7e6_4_k_cu_71016e904cuda3std6ranges3__45__cpo7advanceE
	.align		8
        /*00a8*/ 	.dword	_ZN34_INTERNAL_d4d1b7e6_4_k_cu_71016e904cuda3std6ranges3__45__cpo9iter_swapE
	.align		8
        /*00b0*/ 	.dword	_ZN34_INTERNAL_d4d1b7e6_4_k_cu_71016e904cuda3std6ranges3__45__cpo4nextE
	.align		8
        /*00b8*/ 	.dword	_ZN34_INTERNAL_d4d1b7e6_4_k_cu_71016e904cuda3std6ranges3__45__cpo4prevE
	.align		8
        /*00c0*/ 	.dword	_ZN34_INTERNAL_d4d1b7e6_4_k_cu_71016e904cuda3std6ranges3__45__cpo4dataE
	.align		8
        /*00c8*/ 	.dword	_ZN34_INTERNAL_d4d1b7e6_4_k_cu_71016e904cuda3std6ranges3__45__cpo5cdataE
	.align		8
        /*00d0*/ 	.dword	_ZN34_INTERNAL_d4d1b7e6_4_k_cu_71016e904cuda3std6ranges3__45__cpo4sizeE
	.align		8
        /*00d8*/ 	.dword	_ZN34_INTERNAL_d4d1b7e6_4_k_cu_71016e904cuda3std6ranges3__45__cpo5ssizeE
	.align		8
        /*00e0*/ 	.dword	_ZN34_INTERNAL_d4d1b7e6_4_k_cu_71016e904cuda3std6ranges3__45__cpo8distanceE
	.align		8
        /*00e8*/ 	.dword	_ZN34_INTERNAL_d4d1b7e6_4_k_cu_71016e906thrust24THRUST_300001_SM_1000_NS6system6detail10sequential3seqE
	.align		8
        /*00f0*/ 	.dword	_ZN34_INTERNAL_d4d1b7e6_4_k_cu_71016e906thrust24THRUST_300001_SM_1000_NS12placeholders2_1E
	.align		8
        /*00f8*/ 	.dword	_ZN34_INTERNAL_d4d1b7e6_4_k_cu_71016e906thrust24THRUST_300001_SM_1000_NS12placeholders2_2E
	.align		8
        /*0100*/ 	.dword	_ZN34_INTERNAL_d4d1b7e6_4_k_cu_71016e906thrust24THRUST_300001_SM_1000_NS12placeholders2_3E
	.align		8
        /*0108*/ 	.dword	_ZN34_INTERNAL_d4d1b7e6_4_k_cu_71016e906thrust24THRUST_300001_SM_1000_NS12placeholders2_4E
	.align		8
        /*0110*/ 	.dword	_ZN34_INTERNAL_d4d1b7e6_4_k_cu_71016e906thrust24THRUST_300001_SM_1000_NS12placeholders2_5E
	.align		8
        /*0118*/ 	.dword	_ZN34_INTERNAL_d4d1b7e6_4_k_cu_71016e906thrust24THRUST_300001_SM_1000_NS12placeholders2_6E
	.align		8
        /*0120*/ 	.dword	_ZN34_INTERNAL_d4d1b7e6_4_k_cu_71016e906thrust24THRUST_300001_SM_1000_NS12placeholders2_7E
	.align		8
        /*0128*/ 	.dword	_ZN34_INTERNAL_d4d1b7e6_4_k_cu_71016e906thrust24THRUST_300001_SM_1000_NS12placeholders2_8E
	.align		8
        /*0130*/ 	.dword	_ZN34_INTERNAL_d4d1b7e6_4_k_cu_71016e906thrust24THRUST_300001_SM_1000_NS12placeholders2_9E
	.align		8
        /*0138*/ 	.dword	_ZN34_INTERNAL_d4d1b7e6_4_k_cu_71016e906thrust24THRUST_300001_SM_1000_NS12placeholders3_10E


//--------------------- .text._ZN3cub18CUB_300001_SM_10006detail4scan16DeviceScanKernelINS2_10policy_hubIiiiy9CustomSumE10Policy1000EPiS8_NS0_13ScanTileStateIiLb1EEES5_NS0_8NullTypeEyiLb0ESB_EEvT0_T1_T2_iT3_T4_T5_ --------------------------
	.section	.text._ZN3cub18CUB_300001_SM_10006detail4scan16DeviceScanKernelINS2_10policy_hubIiiiy9CustomSumE10Policy1000EPiS8_NS0_13ScanTileStateIiLb1EEES5_NS0_8NullTypeEyiLb0ESB_EEvT0_T1_T2_iT3_T4_T5_,"ax",@progbits
	.align	128
        .global         _ZN3cub18CUB_300001_SM_10006detail4scan16DeviceScanKernelINS2_10policy_hubIiiiy9CustomSumE10Policy1000EPiS8_NS0_13ScanTileStateIiLb1EEES5_NS0_8NullTypeEyiLb0ESB_EEvT0_T1_T2_iT3_T4_T5_
        .type           _ZN3cub18CUB_300001_SM_10006detail4scan16DeviceScanKernelINS2_10policy_hubIiiiy9CustomSumE10Policy1000EPiS8_NS0_13ScanTileStateIiLb1EEES5_NS0_8NullTypeEyiLb0ESB_EEvT0_T1_T2_iT3_T4_T5_,@function
        .size           _ZN3cub18CUB_300001_SM_10006detail4scan16DeviceScanKernelINS2_10policy_hubIiiiy9CustomSumE10Policy1000EPiS8_NS0_13ScanTileStateIiLb1EEES5_NS0_8NullTypeEyiLb0ESB_EEvT0_T1_T2_iT3_T4_T5_,(.L_x_129 - _ZN3cub18CUB_300001_SM_10006detail4scan16DeviceScanKernelINS2_10policy_hubIiiiy9CustomSumE10Policy1000EPiS8_NS0_13ScanTileStateIiLb1EEES5_NS0_8NullTypeEyiLb0ESB_EEvT0_T1_T2_iT3_T4_T5_)
        .other          _ZN3cub18CUB_300001_SM_10006detail4scan16DeviceScanKernelINS2_10policy_hubIiiiy9CustomSumE10Policy1000EPiS8_NS0_13ScanTileStateIiLb1EEES5_NS0_8NullTypeEyiLb0ESB_EEvT0_T1_T2_iT3_T4_T5_,@"STO_CUDA_ENTRY STV_DEFAULT"
_ZN3cub18CUB_300001_SM_10006detail4scan16DeviceScanKernelINS2_10policy_hubIiiiy9CustomSumE10Policy1000EPiS8_NS0_13ScanTileStateIiLb1EEES5_NS0_8NullTypeEyiLb0ESB_EEvT0_T1_T2_iT3_T4_T5_:
.text._ZN3cub18CUB_300001_SM_10006detail4scan16DeviceScanKernelINS2_10policy_hubIiiiy9CustomSumE10Policy1000EPiS8_NS0_13ScanTileStateIiLb1EEES5_NS0_8NullTypeEyiLb0ESB_EEvT0_T1_T2_iT3_T4_T5_:
[----:B------:R-:W-:Y:S08]  /*0000*/  LDC R1, c[0x0][0x37c] ;  /* 0x0000df00ff017b82 */ /* 0x000ff00000000800 */
[----:B------:R-:W0:Y:S01]  /*0010*/  S2UR UR6, SR_CTAID.X ;  /* 0x00000000000679c3 */ /* 0x000e220000002500 */
[----:B------:R-:W0:Y:S01]  /*0020*/  LDCU UR4, c[0x0][0x398] ;  /* 0x00007300ff0477ac */ /* 0x000e220008000800 */
[----:B------:R-:W1:Y:S01]  /*0030*/  LDCU.64 UR8, c[0x0][0x3a0] ;  /* 0x00007400ff0877ac */ /* 0x000e620008000a00 */
[----:B------:R-:W2:Y:S01]  /*0040*/  LDCU.64 UR10, c[0x0][0x358] ;  /* 0x00006b00ff0a77ac */ /* 0x000ea20008000a00 */
[----:B0-----:R-:W-:-:S04]  /*0050*/  UIADD3 UR6, UPT, UPT, UR6, UR4, URZ ;  /* 0x0000000406067290 */ /* 0x001fc8000fffe0ff */
[----:B------:R-:W-:-:S04]  /*0060*/  UIMAD.WIDE UR12, UR6, 0x780, URZ ;  /* 0x00000780060c78a5 */ /* 0x000fc8000f8e02ff */
[----:B-1----:R-:W-:-:S04]  /*0070*/  UIADD3 UR7, UP0, UPT, -UR12, UR8, URZ ;  /* 0x000000080c077290 */ /* 0x002fc8000ff1e1ff */
[----:B------:R-:W-:Y:S02]  /*0080*/  UIADD3.X UR4, UPT, UPT, ~UR13, UR9, URZ, UP0, !UPT ;  /* 0x000000090d047290 */ /* 0x000fe400087fe5ff */
[----:B------:R-:W-:-:S04]  /*0090*/  UISETP.GE.U32.AND UP0, UPT, UR7, 0x781, UPT ;  /* 0x000007810700788c */ /* 0x000fc8000bf06070 */
[----:B------:R-:W-:-:S09]  /*00a0*/  UISETP.GE.U32.AND.EX UP0, UPT, UR4, URZ, UPT, UP0 ;  /* 0x000000ff0400728c */ /* 0x000fd2000bf06100 */
[----:B--2---:R-:W-:Y:S05]  /*00b0*/  BRA.U !UP0, `(.L_x_0) ;  /* 0x0000002d08f87547 */ /* 0x004fea000b800000 */
[----:B------:R-:W0:Y:S01]  /*00c0*/  S2R R0, SR_TID.X ;  /* 0x0000000000007919 */ /* 0x000e220000002100 */
[----:B------:R-:W1:Y:S01]  /*00d0*/  LDCU.64 UR4, c[0x0][0x380] ;  /* 0x00007000ff0477ac */ /* 0x000e620008000a00 */
[C---:B0-----:R-:W-:Y:S02]  /*00e0*/  LOP3.LUT R2, R0.reuse, 0x1f, RZ, 0xc0, !PT ;  /* 0x0000001f00027812 */ /* 0x041fe400078ec0ff */
[----:B------:R-:W-:-:S05]  /*00f0*/  LOP3.LUT R3, R0, 0x3e0, RZ, 0xc0, !PT ;  /* 0x000003e000037812 */ /* 0x000fca00078ec0ff */
[----:B------:R-:W-:-:S05]  /*0100*/  IMAD R2, R3, 0xf, R2 ;  /* 0x0000000f03027824 */ /* 0x000fca00078e0202 */
[----:B------:R-:W-:-:S05]  /*0110*/  IADD3 R3, P0, PT, R2, UR12, RZ ;  /* 0x0000000c02037c10 */ /* 0x000fca000ff1e0ff */
[----:B------:R-:W-:Y:S02]  /*0120*/  IMAD.X R4, RZ, RZ, UR13, P0 ;  /* 0x0000000dff047e24 */ /* 0x000fe400080e06ff */
[----:B------:R-:W-:-:S03]  /*0130*/  IMAD.SHL.U32 R2, R3, 0x4, RZ ;  /* 0x0000000403027824 */ /* 0x000fc600078e00ff */
[----:B------:R-:W-:Y:S02]  /*0140*/  SHF.L.U64.HI R3, R3, 0x2, R4 ;  /* 0x0000000203037819 */ /* 0x000fe40000010204 */
[----:B-1----:R-:W-:-:S04]  /*0150*/  IADD3 R6, P0, PT, R2, UR4, RZ ;  /* 0x0000000402067c10 */ /* 0x002fc8000ff1e0ff */
[----:B------:R-:W-:-:S05]  /*0160*/  IADD3.X R7, PT, PT, R3, UR5, RZ, P0, !PT ;  /* 0x0000000503077c10 */ /* 0x000fca00087fe4ff */
[----:B------:R-:W2:Y:S04]  /*0170*/  LDG.E R8, desc[UR10][R6.64] ;  /* 0x0000000a06087981 */ /* 0x000ea8000c1e1900 */
[----:B------:R-:W3:Y:S04]  /*0180*/  LDG.E R10, desc[UR10][R6.64+0x80] ;  /* 0x0000800a060a7981 */ /* 0x000ee8000c1e1900 */
[----:B------:R-:W4:Y:S04]  /*0190*/  LDG.E R12, desc[UR10][R6.64+0x100] ;  /* 0x0001000a060c7981 */ /* 0x000f28000c1e1900 */
[----:B------:R-:W5:Y:S04]  /*01a0*/  LDG.E R14, desc[UR10][R6.64+0x180] ;  /* 0x0001800a060e7981 */ /* 0x000f68000c1e1900 */
        /* <DEDUP_REMOVED lines=10> */
[----:B------:R-:W5:Y:S01]  /*0250*/  LDG.E R38, desc[UR10][R6.64+0x700] ;  /* 0x0007000a06267981 */ /* 0x000f62000c1e1900 */
[----:B------:R-:W0:Y:S01]  /*0260*/  S2UR UR5, SR_CgaCtaId ;  /* 0x00000000000579c3 */ /* 0x000e220000008800 */
[----:B------:R-:W-:Y:S01]  /*0270*/  SHF.R.U32.HI R29, RZ, 0x5, R0 ;  /* 0x00000005ff1d7819 */ /* 0x000fe20000011600 */
[----:B------:R-:W-:Y:S01]  /*0280*/  UMOV UR4, 0x400 ;  /* 0x0000040000047882 */ /* 0x000fe20000000000 */
[----:B------:R-:W1:Y:S01]  /*0290*/  S2R R4, SR_LANEID ;  /* 0x0000000000047919 */ /* 0x000e620000000000 */
[----:B------:R-:W-:Y:S01]  /*02a0*/  UISETP.NE.AND UP0, UPT, UR6, URZ, UPT ;  /* 0x000000ff0600728c */ /* 0x000fe2000bf05270 */
[----:B------:R-:W-:Y:S01]  /*02b0*/  BSSY B0, `(.L_x_1) ;  /* 0x0000260000007945 */ /* 0x000fe20003800000 */
[----:B0-----:R-:W-:Y:S01]  /*02c0*/  ULEA UR4, UR5, UR4, 0x18 ;  /* 0x0000000405047291 */ /* 0x001fe2000f8ec0ff */
[----:B-1----:R-:W-:-:S05]  /*02d0*/  IMAD R27, R29, 0x1e0, R4 ;  /* 0x000001e01d1b7824 */ /* 0x002fca00078e0204 */
[----:B------:R-:W-:-:S05]  /*02e0*/  LEA R27, R27, UR4, 0x2 ;  /* 0x000000041b1b7c11 */ /* 0x000fca000f8e10ff */
[----:B------:R-:W-:Y:S01]  /*02f0*/  IMAD R26, R4, 0x38, R27 ;  /* 0x00000038041a7824 */ /* 0x000fe200078e021b */
[----:B--2---:R0:W-:Y:S04]  /*0300*/  STS [R27], R8 ;  /* 0x000000081b007388 */ /* 0x0041e80000000800 */
[----:B---3--:R0:W-:Y:S04]  /*0310*/  STS [R27+0x80], R10 ;  /* 0x0000800a1b007388 */ /* 0x0081e80000000800 */
[----:B----4-:R0:W-:Y:S04]  /*0320*/  STS [R27+0x100], R12 ;  /* 0x0001000c1b007388 */ /* 0x0101e80000000800 */
[----:B-----5:R0:W-:Y:S04]  /*0330*/  STS [R27+0x180], R14 ;  /* 0x0001800e1b007388 */ /* 0x0201e80000000800 */
[----:B------:R0:W-:Y:S04]  /*0340*/  STS [R27+0x200], R16 ;  /* 0x000200101b007388 */ /* 0x0001e80000000800 */
        /* <DEDUP_REMOVED lines=9> */
[----:B------:R0:W-:Y:S01]  /*03e0*/  STS [R27+0x700], R38 ;  /* 0x000700261b007388 */ /* 0x0001e20000000800 */
[----:B------:R-:W-:-:S03]  /*03f0*/  NOP ;  /* 0x0000000000007918 */ /* 0x000fc60000000000 */
[----:B------:R0:W1:Y:S04]  /*0400*/  LDS R5, [R26] ;  /* 0x000000001a057984 */ /* 0x0000680000000800 */
[----:B------:R0:W2:Y:S04]  /*0410*/  LDS R6, [R26+0x4] ;  /* 0x000004001a067984 */ /* 0x0000a80000000800 */
[----:B------:R0:W3:Y:S04]  /*0420*/  LDS R7, [R26+0x8] ;  /* 0x000008001a077984 */ /* 0x0000e80000000800 */
[----:B------:R0:W4:Y:S04]  /*0430*/  LDS R8, [R26+0xc] ;  /* 0x00000c001a087984 */ /* 0x0001280000000800 */
[----:B------:R0:W0:Y:S04]  /*0440*/  LDS R9, [R26+0x10] ;  /* 0x000010001a097984 */ /* 0x0000280000000800 */
        /* <DEDUP_REMOVED lines=9> */
[----:B------:R0:W0:Y:S01]  /*04e0*/  LDS R25, [R26+0x38] ;  /* 0x000038001a197984 */ /* 0x0000220000000800 */
[----:B------:R-:W-:Y:S06]  /*04f0*/  BAR.SYNC.DEFER_BLOCKING 0x0 ;  /* 0x0000000000007b1d */ /* 0x000fec0000010000 */
[----:B-1234-:R-:W-:Y:S05]  /*0500*/  BRA.U UP0, `(.L_x_2) ;  /* 0x0000000900bc7547 */ /* 0x01efea000b800000 */
[----:B0-----:R-:W-:Y:S02]  /*0510*/  HFMA2 R12, -RZ, RZ, 0, 0 ;  /* 0x00000000ff0c7431 */ /* 0x001fe400000001ff */
[----:B------:R-:W-:Y:S01]  /*0520*/  IMAD.IADD R13, R6, 0x1, R5 ;  /* 0x00000001060d7824 */ /* 0x000fe200078e0205 */
[----:B------:R-:W-:Y:S01]  /*0530*/  ISETP.GE.AND P0, PT, R4, 0x1, PT ;  /* 0x000000010400780c */ /* 0x000fe20003f06270 */
[----:B------:R-:W-:Y:S01]  /*0540*/  IMAD.MOV.U32 R18, RZ, RZ, RZ ;  /* 0x000000ffff127224 */ /* 0x000fe200078e00ff */
[----:B------:R-:W-:Y:S02]  /*0550*/  ISETP.GE.U32.AND P2, PT, R0, 0x20, PT ;  /* 0x000000200000780c */ /* 0x000fe40003f46070 */
[----:B------:R-:W-:Y:S01]  /*0560*/  ISETP.NE.AND P1, PT, R29, 0x3, PT ;  /* 0x000000031d00780c */ /* 0x000fe20003f25270 */
[----:B------:R-:W-:-:S05]  /*0570*/  IMAD.HI R12, R13, -0x7ff87f8f, R12 ;  /* 0x800780710d0c7827 */ /* 0x000fca00078e020c */
[----:B------:R-:W-:-:S04]  /*0580*/  SHF.R.U32.HI R15, RZ, 0x1f, R12 ;  /* 0x0000001fff0f7819 */ /* 0x000fc8000001160c */
[----:B------:R-:W-:-:S05]  /*0590*/  LEA.HI.SX32 R15, R12, R15, 0x11 ;  /* 0x0000000f0c0f7211 */ /* 0x000fca00078f8aff */
[----:B------:R-:W-:-:S04]  /*05a0*/  IMAD R12, R15, -0xfff1, R13 ;  /* 0xffff000f0f0c7824 */ /* 0x000fc800078e020d */
[----:B------:R-:W-:Y:S02]  /*05b0*/  IMAD.IADD R13, R7, 0x1, R12 ;  /* 0x00000001070d7824 */ /* 0x000fe400078e020c */
[----:B------:R-:W-:-:S04]  /*05c0*/  IMAD.MOV.U32 R12, RZ, RZ, RZ ;  /* 0x000000ffff0c7224 */ /* 0x000fc800078e00ff */
[----:B------:R-:W-:-:S05]  /*05d0*/  IMAD.HI R12, R13, -0x7ff87f8f, R12 ;  /* 0x800780710d0c7827 */ /* 0x000fca00078e020c */
[----:B------:R-:W-:-:S04]  /*05e0*/  SHF.R.U32.HI R15, RZ, 0x1f, R12 ;  /* 0x0000001fff0f7819 */ /* 0x000fc8000001160c */
[----:B------:R-:W-:Y:S02]  /*05f0*/  LEA.HI.SX32 R15, R12, R15, 0x11 ;  /* 0x0000000f0c0f7211 */ /* 0x000fe400078f8aff */
[----:B------:R-:W-:-:S03]  /*0600*/  MOV R12, RZ ;  /* 0x000000ff000c7202 */ /* 0x000fc60000000f00 */
[----:B------:R-:W-:-:S04]  /*0610*/  IMAD R13, R15, -0xfff1, R13 ;  /* 0xffff000f0f0d7824 */ /* 0x000fc800078e020d */
[----:B------:R-:W-:-:S04]  /*0620*/  IMAD.IADD R13, R8, 0x1, R13 ;  /* 0x00000001080d7824 */ /* 0x000fc800078e020d */
        /* <DEDUP_REMOVED lines=8> */
[----:B------:R-:W-:Y:S01]  /*06b0*/  LEA.HI.SX32 R15, R12, R15, 0x11 ;  /* 0x0000000f0c0f7211 */ /* 0x000fe200078f8aff */
[----:B------:R-:W-:-:S04]  /*06c0*/  HFMA2 R12, -RZ, RZ, 0, 0 ;  /* 0x00000000ff0c7431 */ /* 0x000fc800000001ff */
        /* <DEDUP_REMOVED lines=60> */
[----:B------:R-:W-:-:S05]  /*0a90*/  IMAD R28, R15, -0xfff1, R13 ;  /* 0xffff000f0f1c7824 */ /* 0x000fca00078e020d */
[----:B------:R-:W0:Y:S02]  /*0aa0*/  SHFL.UP PT, R13, R28, 0x1, RZ ;  /* 0x042000001c0d7989 */ /* 0x000e2400000e00ff */
[----:B0-----:R-:W-:-:S04]  /*0ab0*/  IMAD.IADD R13, R28, 0x1, R13 ;  /* 0x000000011c0d7824 */ /* 0x001fc800078e020d */
[----:B------:R-:W-:-:S05]  /*0ac0*/  IMAD.HI R12, R13, -0x7ff87f8f, R12 ;  /* 0x800780710d0c7827 */ /* 0x000fca00078e020c */
[----:B------:R-:W-:-:S04]  /*0ad0*/  SHF.R.U32.HI R15, RZ, 0x1f, R12 ;  /* 0x0000001fff0f7819 */ /* 0x000fc8000001160c */
[----:B------:R-:W-:Y:S01]  /*0ae0*/  LEA.HI.SX32 R15, R12, R15, 0x11 ;  /* 0x0000000f0c0f7211 */ /* 0x000fe200078f8aff */
[----:B------:R-:W-:-:S04]  /*0af0*/  IMAD.MOV.U32 R12, RZ, RZ, RZ ;  /* 0x000000ffff0c7224 */ /* 0x000fc800078e00ff */
[----:B------:R-:W-:Y:S01]  /*0b00*/  @P0 IMAD R28, R15, -0xfff1, R13 ;  /* 0xffff000f0f1c0824 */ /* 0x000fe200078e020d */
[----:B------:R-:W-:-:S04]  /*0b10*/  ISETP.GE.AND P0, PT, R4, 0x2, PT ;  /* 0x000000020400780c */ /* 0x000fc80003f06270 */
[----:B------:R-:W0:Y:S02]  /*0b20*/  SHFL.UP PT, R13, R28, 0x2, RZ ;  /* 0x044000001c0d7989 */ /* 0x000e2400000e00ff */
[----:B0-----:R-:W-:-:S04]  /*0b30*/  IMAD.IADD R13, R28, 0x1, R13 ;  /* 0x000000011c0d7824 */ /* 0x001fc800078e020d */
[----:B------:R-:W-:-:S05]  /*0b40*/  IMAD.HI R12, R13, -0x7ff87f8f, R12 ;  /* 0x800780710d0c7827 */ /* 0x000fca00078e020c */
[----:B------:R-:W-:-:S04]  /*0b50*/  SHF.R.U32.HI R15, RZ, 0x1f, R12 ;  /* 0x0000001fff0f7819 */ /* 0x000fc8000001160c */
[----:B------:R-:W-:Y:S01]  /*0b60*/  LEA.HI.SX32 R15, R12, R15, 0x11 ;  /* 0x0000000f0c0f7211 */ /* 0x000fe200078f8aff */
[----:B------:R-:W-:-:S04]  /*0b70*/  HFMA2 R12, -RZ, RZ, 0, 0 ;  /* 0x00000000ff0c7431 */ /* 0x000fc800000001ff */
[----:B------:R-:W-:Y:S01]  /*0b80*/  @P0 IMAD R28, R15, -0xfff1, R13 ;  /* 0xffff000f0f1c0824 */ /* 0x000fe200078e020d */
[----:B------:R-:W-:-:S04]  /*0b90*/  ISETP.GE.AND P0, PT, R4, 0x4, PT ;  /* 0x000000040400780c */ /* 0x000fc80003f06270 */
        /* <DEDUP_REMOVED lines=12> */
[----:B------:R-:W-:Y:S02]  /*0c60*/  LEA.HI.SX32 R15, R12, R15, 0x11 ;  /* 0x0000000f0c0f7211 */ /* 0x000fe400078f8aff */
[----:B------:R-:W-:-:S03]  /*0c70*/  MOV R12, RZ ;  /* 0x000000ff000c7202 */ /* 0x000fc60000000f00 */
[----:B------:R-:W-:Y:S01]  /*0c80*/  @P0 IMAD R28, R15, -0xfff1, R13 ;  /* 0xffff000f0f1c0824 */ /* 0x000fe200078e020d */
[----:B------:R-:W-:-:S04]  /*0c90*/  ISETP.NE.AND P0, PT, R4, 0x1f, PT ;  /* 0x0000001f0400780c */ /* 0x000fc80003f05270 */
[----:B------:R-:W0:Y:S09]  /*0ca0*/  SHFL.UP PT, R13, R28, 0x10, RZ ;  /* 0x060000001c0d7989 */ /* 0x000e3200000e00ff */
[----:B------:R-:W-:Y:S01]  /*0cb0*/  @!P0 LEA R30, R29, UR4, 0x2 ;  /* 0x000000041d1e8c11 */ /* 0x000fe2000f8e10ff */
[----:B0-----:R-:W-:-:S04]  /*0cc0*/  IMAD.IADD R13, R28, 0x1, R13 ;  /* 0x000000011c0d7824 */ /* 0x001fc800078e020d */
[----:B------:R-:W-:-:S05]  /*0cd0*/  IMAD.HI R12, R13, -0x7ff87f8f, R12 ;  /* 0x800780710d0c7827 */ /* 0x000fca00078e020c */
[----:B------:R-:W-:-:S04]  /*0ce0*/  SHF.R.U32.HI R15, RZ, 0x1f, R12 ;  /* 0x0000001fff0f7819 */ /* 0x000fc8000001160c */
[----:B------:R-:W-:-:S05]  /*0cf0*/  LEA.HI.SX32 R15, R12, R15, 0x11 ;  /* 0x0000000f0c0f7211 */ /* 0x000fca00078f8aff */
[----:B------:R-:W-:-:S05]  /*0d00*/  IMAD R31, R15, -0xfff1, R13 ;  /* 0xffff000f0f1f7824 */ /* 0x000fca00078e020d */
[----:B------:R-:W-:Y:S01]  /*0d10*/  @!P0 STS [R30+0x10], R31 ;  /* 0x0000101f1e008388 */ /* 0x000fe20000000800 */
[----:B------:R-:W-:Y:S01]  /*0d20*/  BAR.SYNC.DEFER_BLOCKING 0x0 ;  /* 0x0000000000007b1d */ /* 0x000fe20000010000 */
[----:B------:R-:W-:-:S04]  /*0d30*/  ISETP.GE.AND P0, PT, R4, 0x10, PT ;  /* 0x000000100400780c */ /* 0x000fc80003f06270 */
[----:B------:R-:W-:Y:S02]  /*0d40*/  SEL R28, R28, R31, !P0 ;  /* 0x0000001f1c1c7207 */ /* 0x000fe40004000000 */
[----:B------:R-:W-:-:S04]  /*0d50*/  ISETP.NE.AND P0, PT, R29, 0x2, PT ;  /* 0x000000021d00780c */ /* 0x000fc80003f05270 */
[----:B------:R-:W-:Y:S04]  /*0d60*/  SHFL.UP PT, R28, R28, 0x1, RZ ;  /* 0x042000001c1c7989 */ /* 0x000fe800000e00ff */
[----:B------:R-:W0:Y:S02]  /*0d70*/  LDS.128 R12, [UR4+0x10] ;  /* 0x00001004ff0c7984 */ /* 0x000e240008000c00 */
[----:B0-----:R-:W-:-:S04]  /*0d80*/  IMAD.IADD R19, R12, 0x1, R13 ;  /* 0x000000010c137824 */ /* 0x001fc800078e020d */
[----:B------:R-:W-:-:S05]  /*0d90*/  IMAD.HI R13, R19, -0x7ff87f8f, R18 ;  /* 0x80078071130d7827 */ /* 0x000fca00078e0212 */
[----:B------:R-:W-:-:S04]  /*0da0*/  SHF.R.U32.HI R18, RZ, 0x1f, R13 ;  /* 0x0000001fff127819 */ /* 0x000fc8000001160d */
[----:B------:R-:W-:-:S05]  /*0db0*/  LEA.HI.SX32 R18, R13, R18, 0x11 ;  /* 0x000000120d127211 */ /* 0x000fca00078f8aff */
[----:B------:R-:W-:Y:S02]  /*0dc0*/  IMAD R13, R18, -0xfff1, R19 ;  /* 0xffff000f120d7824 */ /* 0x000fe400078e0213 */
[----:B------:R-:W-:Y:S02]  /*0dd0*/  HFMA2 R18, -RZ, RZ, 0, 0 ;  /* 0x00000000ff127431 */ /* 0x000fe400000001ff */
[----:B------:R-:W-:Y:S01]  /*0de0*/  IMAD.IADD R19, R14, 0x1, R13 ;  /* 0x000000010e137824 */ /* 0x000fe200078e020d */
[----:B------:R-:W-:Y:S02]  /*0df0*/  SEL R12, R13, R12, !P0 ;  /* 0x0000000c0d0c7207 */ /* 0x000fe40004000000 */
[----:B------:R-:W-:Y:S01]  /*0e00*/  ISETP.NE.AND P0, PT, R0, RZ, PT ;  /* 0x000000ff0000720c */ /* 0x000fe20003f05270 */
[----:B------:R-:W-:-:S05]  /*0e10*/  IMAD.HI R14, R19, -0x7ff87f8f, R18 ;  /* 0x80078071130e7827 */ /* 0x000fca00078e0212 */
[----:B------:R-:W-:-:S04]  /*0e20*/  SHF.R.U32.HI R31, RZ, 0x1f, R14 ;  /* 0x0000001fff1f7819 */ /* 0x000fc8000001160e */
[----:B------:R-:W-:-:S05]  /*0e30*/  LEA.HI.SX32 R31, R14, R31, 0x11 ;  /* 0x0000001f0e1f7211 */ /* 0x000fca00078f8aff */
[----:B------:R-:W-:-:S04]  /*0e40*/  IMAD R31, R31, -0xfff1, R19 ;  /* 0xffff000f1f1f7824 */ /* 0x000fc800078e0213 */
[----:B------:R-:W-:Y:S01]  /*0e50*/  IMAD.IADD R15, R15, 0x1, R31 ;  /* 0x000000010f0f7824 */ /* 0x000fe200078e021f */
[----:B------:R-:W-:Y:S01]  /*0e60*/  SEL R19, R31, R12, !P1 ;  /* 0x0000000c1f137207 */ /* 0x000fe20004800000 */
[----:B------:R-:W-:Y:S01]  /*0e70*/  @P2 IMAD.MOV.U32 R12, RZ, RZ, RZ ;  /* 0x000000ffff0c2224 */ /* 0x000fe200078e00ff */
[----:B------:R-:W-:-:S03]  /*0e80*/  ISETP.NE.AND P1, PT, R4, RZ, P2 ;  /* 0x000000ff0400720c */ /* 0x000fc60001725270 */
[----:B------:R-:W-:-:S04]  /*0e90*/  @P2 IMAD.IADD R13, R28, 0x1, R19 ;  /* 0x000000011c0d2824 */ /* 0x000fc800078e0213 */
[----:B------:R-:W-:-:S05]  /*0ea0*/  @P2 IMAD.HI R12, R13, -0x7ff87f8f, R12 ;  /* 0x800780710d0c2827 */ /* 0x000fca00078e020c */
[----:B------:R-:W-:-:S04]  /*0eb0*/  @P2 SHF.R.U32.HI R29, RZ, 0x1f, R12 ;  /* 0x0000001fff1d2819 */ /* 0x000fc8000001160c */
[----:B------:R-:W-:Y:S01]  /*0ec0*/  @P2 LEA.HI.SX32 R29, R12, R29, 0x11 ;  /* 0x0000001d0c1d2211 */ /* 0x000fe200078f8aff */
[----:B------:R-:W-:-:S04]  /*0ed0*/  @P0 IMAD.MOV.U32 R12, RZ, RZ, RZ ;  /* 0x000000ffff0c0224 */ /* 0x000fc800078e00ff */
[----:B------:R-:W-:Y:S01]  /*0ee0*/  @P1 IMAD R19, R29, -0xfff1, R13 ;  /* 0xffff000f1d131824 */ /* 0x000fe200078e020d */
[----:B------:R-:W-:-:S03]  /*0ef0*/  ISETP.NE.AND P1, PT, R0, RZ, PT ;  /* 0x000000ff0000720c */ /* 0x000fc60003f25270 */
[----:B------:R-:W-:-:S05]  /*0f00*/  @P2 IMAD.MOV.U32 R28, RZ, RZ, R19 ;  /* 0x000000ffff1c2224 */ /* 0x000fca00078e0013 */
[----:B------:R-:W-:-:S05]  /*0f10*/  @P0 IADD3 R13, PT, PT, R5, R28, RZ ;  /* 0x0000001c050d0210 */ /* 0x000fca0007ffe0ff */
[----:B------:R-:W-:-:S05]  /*0f20*/  @P0 IMAD.HI R4, R13, -0x7ff87f8f, R12 ;  /* 0x800780710d040827 */ /* 0x000fca00078e020c */
[----:B------:R-:W-:-:S04]  /*0f30*/  @P0 SHF.R.U32.HI R19, RZ, 0x1f, R4 ;  /* 0x0000001fff130819 */ /* 0x000fc80000011604 */
[----:B------:R-:W-:-:S05]  /*0f40*/  @P0 LEA.HI.SX32 R19, R4, R19, 0x11 ;  /* 0x0000001304130211 */ /* 0x000fca00078f8aff */
[----:B------:R-:W-:Y:S01]  /*0f50*/  @P0 IMAD R5, R19, -0xfff1, R13 ;  /* 0xffff000f13050824 */ /* 0x000fe200078e020d */
[----:B------:R-:W-:Y:S06]  /*0f60*/  @P1 BRA `(.L_x_3) ;  /* 0x0000001800501947 */ /* 0x000fec0003800000 */
[----:B------:R-:W0:Y:S01]  /*0f70*/  LDC.64 R12, c[0x0][0x390] ;  /* 0x0000e400ff0c7b82 */ /* 0x000e220000000a00 */
[----:B------:R-:W-:-:S04]  /*0f80*/  IMAD.MOV.U32 R14, RZ, RZ, RZ ;  /* 0x000000ffff0e7224 */ /* 0x000fc800078e00ff */
[----:B------:R-:W-:Y:S01]  /*0f90*/  IMAD.HI R0, R15, -0x7ff87f8f, R14 ;  /* 0x800780710f007827 */ /* 0x000fe200078e020e */
[----:B------:R-:W-:-:S04]  /*0fa0*/  MOV R14, 0x65 ;  /* 0x00000065000e7802 */ /* 0x000fc80000000f00 */
[----:B------:R-:W-:-:S04]  /*0fb0*/  SHF.R.U32.HI R19, RZ, 0x1f, R0 ;  /* 0x0000001fff137819 */ /* 0x000fc80000011600 */
[----:B------:R-:W-:-:S05]  /*0fc0*/  LEA.HI.SX32 R19, R0, R19, 0x11 ;  /* 0x0000001300137211 */ /* 0x000fca00078f8aff */
[----:B------:R-:W-:-:S05]  /*0fd0*/  IMAD R15, R19, -0xfff1, R15 ;  /* 0xffff000f130f7824 */ /* 0x000fca00078e020f */
[----:B0-----:R0:W-:Y:S01]  /*0fe0*/  ST.E.64.STRONG.GPU desc[UR10][R12.64+0x100], R14 ;  /* 0x0001000e0c007985 */ /* 0x0011e2000c10fb0a */
[----:B------:R-:W-:Y:S05]  /*0ff0*/  BRA `(.L_x_3) ;  /* 0x00000018002c7947 */ /* 0x000fea0003800000 */
.L_x_2:
[----:B------:R-:W-:Y:S01]  /*1000*/  IMAD.IADD R13, R6, 0x1, R5 ;  /* 0x00000001060d7824 */ /* 0x000fe200078e0205 */
[----:B------:R-:W-:Y:S01]  /*1010*/  ISETP.GE.AND P0, PT, R4, 0x1, PT ;  /* 0x000000010400780c */ /* 0x000fe20003f06270 */
[----:B0-----:R-:W-:Y:S02]  /*1020*/  IMAD.MOV.U32 R12, RZ, RZ, RZ ;  /* 0x000000ffff0c7224 */ /* 0x001fe400078e00ff */
[----:B------:R-:W-:Y:S01]  /*1030*/  HFMA2 R18, -RZ, RZ, 0, 0 ;  /* 0x00000000ff127431 */ /* 0x000fe200000001ff */
[----:B------:R-:W-:Y:S01]  /*1040*/  ISETP.GE.U32.AND P2, PT, R0, 0x20, PT ;  /* 0x000000200000780c */ /* 0x000fe20003f46070 */
[----:B------:R-:W-:Y:S01]  /*1050*/  IMAD.HI R12, R13, -0x7ff87f8f, R12 ;  /* 0x800780710d0c7827 */ /* 0x000fe200078e020c */
[----:B------:R-:W-:-:S04]  /*1060*/  ISETP.NE.AND P1, PT, R29, 0x3, PT ;  /* 0x000000031d00780c */ /* 0x000fc80003f25270 */
[----:B------:R-:W-:-:S04]  /*1070*/  SHF.R.U32.HI R15, RZ, 0x1f, R12 ;  /* 0x0000001fff0f7819 */ /* 0x000fc8000001160c */
[----:B------:R-:W-:-:S05]  /*1080*/  LEA.HI.SX32 R15, R12, R15, 0x11 ;  /* 0x0000000f0c0f7211 */ /* 0x000fca00078f8aff */
[----:B------:R-:W-:-:S04]  /*1090*/  IMAD R12, R15, -0xfff1, R13 ;  /* 0xffff000f0f0c7824 */ /* 0x000fc800078e020d */
[----:B------:R-:W-:Y:S01]  /*10a0*/  IMAD.IADD R13, R7, 0x1, R12 ;  /* 0x00000001070d7824 */ /* 0x000fe200078e020c */
[----:B------:R-:W-:-:S05]  /*10b0*/  MOV R12, RZ ;  /* 0x000000ff000c7202 */ /* 0x000fca0000000f00 */
[----:B------:R-:W-:-:S05]  /*10c0*/  IMAD.HI R12, R13, -0x7ff87f8f, R12 ;  /* 0x800780710d0c7827 */ /* 0x000fca00078e020c */
[----:B------:R-:W-:-:S04]  /*10d0*/  SHF.R.U32.HI R15, RZ, 0x1f, R12 ;  /* 0x0000001fff0f7819 */ /* 0x000fc8000001160c */
[----:B------:R-:W-:Y:S01]  /*10e0*/  LEA.HI.SX32 R15, R12, R15, 0x11 ;  /* 0x0000000f0c0f7211 */ /* 0x000fe200078f8aff */
[----:B------:R-:W-:-:S04]  /*10f0*/  IMAD.MOV.U32 R12, RZ, RZ, RZ ;  /* 0x000000ffff0c7224 */ /* 0x000fc800078e00ff */
[----:B------:R-:W-:-:S04]  /*1100*/  IMAD R13, R15, -0xfff1, R13 ;  /* 0xffff000f0f0d7824 */ /* 0x000fc800078e020d */
[----:B------:R-:W-:-:S04]  /*1110*/  IMAD.IADD R13, R8, 0x1, R13 ;  /* 0x00000001080d7824 */ /* 0x000fc800078e020d */
[----:B------:R-:W-:-:S05]  /*1120*/  IMAD.HI R12, R13, -0x7ff87f8f, R12 ;  /* 0x800780710d0c7827 */ /* 0x000fca00078e020c */
[----:B------:R-:W-:-:S04]  /*1130*/  SHF.R.U32.HI R15, RZ, 0x1f, R12 ;  /* 0x0000001fff0f7819 */ /* 0x000fc8000001160c */
[----:B------:R-:W-:-:S05]  /*1140*/  LEA.HI.SX32 R15, R12, R15, 0x11 ;  /* 0x0000000f0c0f7211 */ /* 0x000fca00078f8aff */
[----:B------:R-:W-:-:S04]  /*1150*/  IMAD R12, R15, -0xfff1, R13 ;  /* 0xffff000f0f0c7824 */ /* 0x000fc800078e020d */
[----:B------:R-:W-:Y:S02]  /*1160*/  IMAD.IADD R13, R9, 0x1, R12 ;  /* 0x00000001090d7824 */ /* 0x000fe400078e020c */
[----:B------:R-:W-:-:S05]  /*1170*/  HFMA2 R12, -RZ, RZ, 0, 0 ;  /* 0x00000000ff0c7431 */ /* 0x000fca00000001ff */
        /* <DEDUP_REMOVED lines=64> */
[----:B------:R-:W-:-:S05]  /*1580*/  IMAD R28, R15, -0xfff1, R13 ;  /* 0xffff000f0f1c7824 */ /* 0x000fca00078e020d */
        /* <DEDUP_REMOVED lines=43> */
[----:B------:R-:W-:-:S03]  /*1840*/  ISETP.NE.AND P0, PT, R29, 0x2, PT ;  /* 0x000000021d00780c */ /* 0x000fc60003f05270 */
[----:B------:R-:W-:Y:S04]  /*1850*/  SHFL.UP PT, R30, R28, 0x1, RZ ;  /* 0x042000001c1e7989 */ /* 0x000fe800000e00ff */
[----:B------:R-:W0:Y:S02]  /*1860*/  LDS.128 R12, [UR4+0x10] ;  /* 0x00001004ff0c7984 */ /* 0x000e240008000c00 */
[----:B0-----:R-:W-:-:S04]  /*1870*/  IMAD.IADD R19, R12, 0x1, R13 ;  /* 0x000000010c137824 */ /* 0x001fc800078e020d */
[----:B------:R-:W-:-:S05]  /*1880*/  IMAD.HI R13, R19, -0x7ff87f8f, R18 ;  /* 0x80078071130d7827 */ /* 0x000fca00078e0212 */
[----:B------:R-:W-:-:S04]  /*1890*/  SHF.R.U32.HI R18, RZ, 0x1f, R13 ;  /* 0x0000001fff127819 */ /* 0x000fc8000001160d */
[----:B------:R-:W-:-:S05]  /*18a0*/  LEA.HI.SX32 R18, R13, R18, 0x11 ;  /* 0x000000120d127211 */ /* 0x000fca00078f8aff */
[----:B------:R-:W-:Y:S02]  /*18b0*/  IMAD R13, R18, -0xfff1, R19 ;  /* 0xffff000f120d7824 */ /* 0x000fe400078e0213 */
[----:B------:R-:W-:Y:S02]  /*18c0*/  IMAD.MOV.U32 R18, RZ, RZ, RZ ;  /* 0x000000ffff127224 */ /* 0x000fe400078e00ff */
[----:B------:R-:W-:Y:S01]  /*18d0*/  IMAD.IADD R19, R14, 0x1, R13 ;  /* 0x000000010e137824 */ /* 0x000fe200078e020d */
[----:B------:R-:W-:Y:S02]  /*18e0*/  SEL R12, R13, R12, !P0 ;  /* 0x0000000c0d0c7207 */ /* 0x000fe40004000000 */
[----:B------:R-:W-:Y:S01]  /*18f0*/  ISETP.NE.AND P0, PT, R4, RZ, P2 ;  /* 0x000000ff0400720c */ /* 0x000fe20001705270 */
[----:B------:R-:W-:-:S05]  /*1900*/  IMAD.HI R14, R19, -0x7ff87f8f, R18 ;  /* 0x80078071130e7827 */ /* 0x000fca00078e0212 */
[----:B------:R-:W-:-:S04]  /*1910*/  SHF.R.U32.HI R31, RZ, 0x1f, R14 ;  /* 0x0000001fff1f7819 */ /* 0x000fc8000001160e */
[----:B------:R-:W-:Y:S01]  /*1920*/  LEA.HI.SX32 R31, R14, R31, 0x11 ;  /* 0x0000001f0e1f7211 */ /* 0x000fe200078f8aff */
[----:B------:R-:W-:-:S04]  /*1930*/  IMAD.MOV.U32 R14, RZ, RZ, RZ ;  /* 0x000000ffff0e7224 */ /* 0x000fc800078e00ff */
[----:B------:R-:W-:-:S05]  /*1940*/  IMAD R31, R31, -0xfff1, R19 ;  /* 0xffff000f1f1f7824 */ /* 0x000fca00078e0213 */
[----:B------:R-:W-:Y:S01]  /*1950*/  SEL R19, R31, R12, !P1 ;  /* 0x0000000c1f137207 */ /* 0x000fe20004800000 */
[----:B------:R-:W-:Y:S01]  /*1960*/  @P2 IMAD.MOV.U32 R12, RZ, RZ, RZ ;  /* 0x000000ffff0c2224 */ /* 0x000fe200078e00ff */
[----:B------:R-:W-:-:S03]  /*1970*/  IADD3 R15, PT, PT, R15, R31, RZ ;  /* 0x0000001f0f0f7210 */ /* 0x000fc60007ffe0ff */
[----:B------:R-:W-:-:S04]  /*1980*/  @P2 IMAD.IADD R13, R30, 0x1, R19 ;  /* 0x000000011e0d2824 */ /* 0x000fc800078e0213 */
[----:B------:R-:W-:-:S04]  /*1990*/  @P2 IMAD.HI R18, R13, -0x7ff87f8f, R12 ;  /* 0x800780710d122827 */ /* 0x000fc800078e020c */
[----:B------:R-:W-:Y:S01]  /*19a0*/  IMAD.HI R12, R15, -0x7ff87f8f, R14 ;  /* 0x800780710f0c7827 */ /* 0x000fe200078e020e */
[----:B------:R-:W-:-:S04]  /*19b0*/  @P2 SHF.R.U32.HI R31, RZ, 0x1f, R18 ;  /* 0x0000001fff1f2819 */ /* 0x000fc80000011612 */
[----:B------:R-:W-:Y:S02]  /*19c0*/  SHF.R.U32.HI R29, RZ, 0x1f, R12 ;  /* 0x0000001fff1d7819 */ /* 0x000fe4000001160c */
[----:B------:R-:W-:Y:S02]  /*19d0*/  @P2 LEA.HI.SX32 R31, R18, R31, 0x11 ;  /* 0x0000001f121f2211 */ /* 0x000fe400078f8aff */
[----:B------:R-:W-:-:S03]  /*19e0*/  LEA.HI.SX32 R29, R12, R29, 0x11 ;  /* 0x0000001d0c1d7211 */ /* 0x000fc600078f8aff */
[----:B------:R-:W-:Y:S02]  /*19f0*/  @P0 IMAD R19, R31, -0xfff1, R13 ;  /* 0xffff000f1f130824 */ /* 0x000fe400078e020d */
[----:B------:R-:W-:Y:S02]  /*1a00*/  IMAD R15, R29, -0xfff1, R15 ;  /* 0xffff000f1d0f7824 */ /* 0x000fe400078e020f */
[----:B------:R-:W-:Y:S01]  /*1a10*/  @P2 IMAD.MOV.U32 R30, RZ, RZ, R19 ;  /* 0x000000ffff1e2224 */ /* 0x000fe200078e0013 */
[----:B------:R-:W-:Y:S06]  /*1a20*/  @P2 BRA `(.L_x_4) ;  /* 0x0000000c00482947 */ /* 0x000fec0003800000 */
[----:B------:R-:W0:Y:S01]  /*1a30*/  LDC.64 R18, c[0x0][0x390] ;  /* 0x0000e400ff127b82 */ /* 0x000e220000000a00 */
[----:B------:R-:W-:Y:S02]  /*1a40*/  ISETP.NE.AND P0, PT, R0, RZ, PT ;  /* 0x000000ff0000720c */ /* 0x000fe40003f05270 */
[----:B------:R-:W-:Y:S02]  /*1a50*/  MOV R41, UR6 ;  /* 0x0000000600297c02 */ /* 0x000fe40008000f00 */
[----:B------:R-:W-:-:S03]  /*1a60*/  LOP3.LUT R33, RZ, R0, RZ, 0x33, !PT ;  /* 0x00000000ff217212 */ /* 0x000fc600078e33ff */
[----:B------:R-:W1:Y:S02]  /*1a70*/  LDC R32, c[0x0][0x370] ;  /* 0x0000dc00ff207b82 */ /* 0x000e640000000800 */
[----:B------:R-:W-:-:S04]  /*1a80*/  VIADD R33, R33, UR6 ;  /* 0x0000000621217c36 */ /* 0x000fc80008000000 */
[----:B------:R-:W-:Y:S01]  /*1a90*/  @!P0 IMAD.MOV.U32 R14, RZ, RZ, 0x64 ;  /* 0x00000064ff0e8424 */ /* 0x000fe200078e00ff */
[----:B------:R2:W-:Y:S01]  /*1aa0*/  @!P0 STS [UR4+0xc], R15 ;  /* 0x00000c0fff008988 */ /* 0x0005e20008000804 */
[----:B0-----:R-:W-:-:S05]  /*1ab0*/  IMAD.WIDE R40, R41, 0x8, R18 ;  /* 0x0000000829287825 */ /* 0x001fca00078e0212 */
[----:B------:R2:W-:Y:S01]  /*1ac0*/  @!P0 ST.E.64.STRONG.GPU desc[UR10][R40.64+0x100], R14 ;  /* 0x0001000e28008985 */ /* 0x0005e2000c10fb0a */
[----:B-1----:R-:W-:-:S13]  /*1ad0*/  ISETP.GT.U32.AND P1, PT, R32, 0x1f3, PT ;  /* 0x000001f32000780c */ /* 0x002fda0003f24070 */
[----:B--2---:R-:W-:Y:S05]  /*1ae0*/  @P1 BRA `(.L_x_5) ;  /* 0x0000000000081947 */ /* 0x004fea0003800000 */
[----:B------:R0:W-:Y:S06]  /*1af0*/  MEMBAR.SC.CTA ;  /* 0x0000000000007992 */ /* 0x0001ec0000000000 */
[----:B0-----:R-:W-:Y:S05]  /*1b00*/  BRA `(.L_x_6) ;  /* 0x0000000000087947 */ /* 0x001fea0003800000 */
.L_x_5:
[----:B------:R-:W-:Y:S05]  /*1b10*/  NANOSLEEP 0x1c2 ;  /* 0x000001c20000795d */ /* 0x000fea0003800000 */
[----:B------:R-:W-:Y:S01]  /*1b20*/  NOP ;  /* 0x0000000000007918 */ /* 0x000fe20000000000 */
.L_x_6:
[----:B------:R-:W-:-:S05]  /*1b30*/  IMAD.WIDE R18, R33, 0x8, R18 ;  /* 0x0000000821127825 */ /* 0x000fca00078e0212 */
[----:B------:R-:W2:Y:S01]  /*1b40*/  LD.E.64.STRONG.GPU R12, desc[UR10][R18.64+0x100] ;  /* 0x0001000a120c7980 */ /* 0x000ea2000c10fb00 */
[----:B------:R-:W-:Y:S01]  /*1b50*/  UMOV UR5, 0xffffffff ;  /* 0xffffffff00057882 */ /* 0x000fe20000000000 */
[----:B--2---:R-:W-:Y:S02]  /*1b60*/  ISETP.NE.AND P0, PT, R12, 0x63, PT ;  /* 0x000000630c00780c */ /* 0x004fe40003f05270 */
[----:B------:R-:W-:Y:S11]  /*1b70*/  BRA.DIV UR5, `(.L_x_7) ;  /* 0x0000004a05a87947 */ /* 0x000ff6000b800000 */
[----:B------:R-:W-:-:S13]  /*1b80*/  VOTE.ANY P0, !P0 ;  /* 0x0000000000ff7806 */ /* 0x000fda0004000100 */
.L_x_57:
[----:B------:R-:W-:Y:S05]  /*1b90*/  @!P0 BRA `(.L_x_8) ;  /* 0x0000000000308947 */ /* 0x000fea0003800000 */
.L_x_12:
[----:B------:R-:W-:Y:S05]  /*1ba0*/  YIELD ;  /* 0x0000000000007946 */ /* 0x000fea0003800000 */
[----:B------:R-:W-:Y:S05]  /*1bb0*/  @P1 BRA `(.L_x_9) ;  /* 0x0000000000081947 */ /* 0x000fea0003800000 */
[----:B------:R0:W-:Y:S06]  /*1bc0*/  MEMBAR.SC.CTA ;  /* 0x0000000000007992 */ /* 0x0001ec0000000000 */
[----:B0-----:R-:W-:Y:S05]  /*1bd0*/  BRA `(.L_x_10) ;  /* 0x0000000000087947 */ /* 0x001fea0003800000 */
.L_x_9:
[----:B------:R-:W-:Y:S05]  /*1be0*/  NANOSLEEP 0x15e ;  /* 0x0000015e0000795d */ /* 0x000fea0003800000 */
[----:B------:R-:W-:Y:S01]  /*1bf0*/  NOP ;  /* 0x0000000000007918 */ /* 0x000fe20000000000 */
.L_x_10:
[----:B------:R-:W2:Y:S01]  /*1c00*/  LD.E.64.STRONG.GPU R12, desc[UR10][R18.64+0x100] ;  /* 0x0001000a120c7980 */ /* 0x000ea2000c10fb00 */
[----:B------:R-:W-:Y:S01]  /*1c10*/  UMOV UR5, 0xffffffff ;  /* 0xffffffff00057882 */ /* 0x000fe20000000000 */
[----:B--2---:R-:W-:Y:S02]  /*1c20*/  ISETP.NE.AND P0, PT, R12, 0x63, PT ;  /* 0x000000630c00780c */ /* 0x004fe40003f05270 */
[----:B------:R-:W-:Y:S11]  /*1c30*/  BRA.DIV UR5, `(.L_x_11) ;  /* 0x0000004a05987947 */ /* 0x000ff6000b800000 */
[----:B------:R-:W-:-:S13]  /*1c40*/  VOTE.ANY P0, !P0 ;  /* 0x0000000000ff7806 */ /* 0x000fda0004000100 */
.L_x_60:
[----:B------:R-:W-:Y:S05]  /*1c50*/  @P0 BRA `(.L_x_12) ;  /* 0xfffffffc00d00947 */ /* 0x000fea000383ffff */
.L_x_8:
[----:B------:R-:W-:Y:S01]  /*1c60*/  UMOV UR5, 0xffffffff ;  /* 0xffffffff00057882 */ /* 0x000fe20000000000 */
[----:B------:R-:W-:Y:S02]  /*1c70*/  ISETP.NE.AND P0, PT, R12, 0x65, PT ;  /* 0x000000650c00780c */ /* 0x000fe40003f05270 */
[----:B------:R-:W-:Y:S11]  /*1c80*/  BRA.DIV UR5, `(.L_x_13) ;  /* 0x0000004a05a47947 */ /* 0x000ff6000b800000 */
[----:B------:R-:W0:Y:S01]  /*1c90*/  S2R R34, SR_GEMASK ;  /* 0x0000000000227919 */ /* 0x000e220000003c00 */
[----:B------:R-:W-:Y:S01]  /*1ca0*/  VOTE.ANY R14, PT, !P0 ;  /* 0x00000000000e7806 */ /* 0x000fe200040e0100 */
[C---:B------:R-:W-:Y:S02]  /*1cb0*/  VIADD R38, R4.reuse, 0x2 ;  /* 0x0000000204267836 */ /* 0x040fe40000000000 */
[----:B------:R-:W-:Y:S01]  /*1cc0*/  VIADD R36, R4, 0x8 ;  /* 0x0000000804247836 */ /* 0x000fe20000000000 */
[----:B0-----:R-:W-:-:S05]  /*1cd0*/  LOP3.LUT R14, R14, 0x80000000, R34, 0xec, !PT ;  /* 0x800000000e0e7812 */ /* 0x001fca00078eec22 */
[----:B------:R-:W-:-:S05]  /*1ce0*/  VIADD R19, R14, 0xffffffff ;  /* 0xffffffff0e137836 */ /* 0x000fca0000000000 */
[----:B------:R-:W-:-:S04]  /*1cf0*/  LOP3.LUT R19, R14, R19, RZ, 0xc, !PT ;  /* 0x000000130e137212 */ /* 0x000fc800078e0cff */
[----:B------:R-:W0:Y:S02]  /*1d00*/  POPC R29, R19 ;  /* 0x00000013001d7309 */ /* 0x000e240000000000 */
[----:B0-----:R-:W0:Y:S01]  /*1d10*/  SHFL.DOWN PT, R18, R13, 0x1, R29 ;  /* 0x082000000d127989 */ /* 0x001e2200000e001d */
[----:B------:R-:W-:-:S13]  /*1d20*/  ISETP.GE.AND P0, PT, R4, R29, PT ;  /* 0x0000001d0400720c */ /* 0x000fda0003f06270 */
[----:B0-----:R-:W-:Y:S01]  /*1d30*/  @!P0 IADD3 R19, PT, PT, R13, R18, RZ ;  /* 0x000000120d138210 */ /* 0x001fe20007ffe0ff */
[----:B------:R-:W-:-:S04]  /*1d40*/  @!P0 IMAD.MOV.U32 R18, RZ, RZ, RZ ;  /* 0x000000ffff128224 */ /* 0x000fc800078e00ff */
[----:B------:R-:W-:-:S05]  /*1d50*/  @!P0 IMAD.HI R18, R19, -0x7ff87f8f, R18 ;  /* 0x8007807113128827 */ /* 0x000fca00078e0212 */
[----:B------:R-:W-:-:S04]  /*1d60*/  @!P0 SHF.R.U32.HI R35, RZ, 0x1f, R18 ;  /* 0x0000001fff238819 */ /* 0x000fc80000011612 */
[----:B------:R-:W-:-:S05]  /*1d70*/  @!P0 LEA.HI.SX32 R18, R18, R35, 0x11 ;  /* 0x0000002312128211 */ /* 0x000fca00078f8aff */
[----:B------:R-:W-:-:S04]  /*1d80*/  @!P0 IMAD R18, R18, -0xfff1, R19 ;  /* 0xffff000f12128824 */ /* 0x000fc800078e0213 */
[----:B------:R-:W-:Y:S01]  /*1d90*/  @!P0 IMAD.MOV.U32 R13, RZ, RZ, R18 ;  /* 0x000000ffff0d8224 */ /* 0x000fe200078e0012 */
[----:B------:R-:W-:-:S04]  /*1da0*/  ISETP.GT.AND P0, PT, R38, R29, PT ;  /* 0x0000001d2600720c */ /* 0x000fc80003f04270 */
[----:B------:R-:W0:Y:S09]  /*1db0*/  SHFL.DOWN PT, R18, R13, 0x2, R29 ;  /* 0x084000000d127989 */ /* 0x000e3200000e001d */
[----:B0-----:R-:W-:Y:S01]  /*1dc0*/  @!P0 IADD3 R19, PT, PT, R13, R18, RZ ;  /* 0x000000120d138210 */ /* 0x001fe20007ffe0ff */
[----:B------:R-:W-:-:S04]  /*1dd0*/  @!P0 IMAD.MOV.U32 R18, RZ, RZ, RZ ;  /* 0x000000ffff128224 */ /* 0x000fc800078e00ff */
[----:B------:R-:W-:-:S05]  /*1de0*/  @!P0 IMAD.HI R18, R19, -0x7ff87f8f, R18 ;  /* 0x8007807113128827 */ /* 0x000fca00078e0212 */
[----:B------:R-:W-:-:S04]  /*1df0*/  @!P0 SHF.R.U32.HI R35, RZ, 0x1f, R18 ;  /* 0x0000001fff238819 */ /* 0x000fc80000011612 */
[----:B------:R-:W-:Y:S01]  /*1e00*/  @!P0 LEA.HI.SX32 R18, R18, R35, 0x11 ;  /* 0x0000002312128211 */ /* 0x000fe200078f8aff */
[----:B------:R-:W-:-:S04]  /*1e10*/  VIADD R35, R4, 0x4 ;  /* 0x0000000404237836 */ /* 0x000fc80000000000 */
        /* <DEDUP_REMOVED lines=19> */
[----:B------:R-:W-:Y:S01]  /*1f50*/  @!P0 IMAD R18, R18, -0xfff1, R19 ;  /* 0xffff000f12128824 */ /* 0x000fe200078e0213 */
[----:B------:R-:W-:-:S03]  /*1f60*/  ISETP.GT.AND P1, PT, R37, R29, PT ;  /* 0x0000001d2500720c */ /* 0x000fc60003f24270 */
[----:B------:R-:W-:Y:S01]  /*1f70*/  @!P0 IMAD.MOV.U32 R13, RZ, RZ, R18 ;  /* 0x000000ffff0d8224 */ /* 0x000fe200078e0012 */
[----:B------:R-:W-:Y:S01]  /*1f80*/  ISETP.NE.AND P0, PT, R12, 0x65, PT ;  /* 0x000000650c00780c */ /* 0x000fe20003f05270 */
[----:B------:R-:W0:Y:S03]  /*1f90*/  LDC.64 R18, c[0x0][0x390] ;  /* 0x0000e400ff127b82 */ /* 0x000e260000000a00 */
[----:B------:R-:W1:Y:S05]  /*1fa0*/  SHFL.DOWN PT, R42, R13, 0x10, R29 ;  /* 0x0a0000000d2a7989 */ /* 0x000e6a00000e001d */
[----:B------:R-:W-:-:S04]  /*1fb0*/  @!P1 IMAD.MOV.U32 R28, RZ, RZ, RZ ;  /* 0x000000ffff1c9224 */ /* 0x000fc800078e00ff */
[----:B------:R-:W-:Y:S02]  /*1fc0*/  VOTE.ALL P0, P0 ;  /* 0x0000000000ff7806 */ /* 0x000fe40000000000 */
[----:B-1----:R-:W-:-:S05]  /*1fd0*/  @!P1 IADD3 R39, PT, PT, R13, R42, RZ ;  /* 0x0000002a0d279210 */ /* 0x002fca0007ffe0ff */
[----:B------:R-:W-:Y:S02]  /*1fe0*/  @!P1 IMAD.MOV.U32 R29, RZ, RZ, R39 ;  /* 0x000000ffff1d9224 */ /* 0x000fe400078e0027 */
[----:B------:R-:W-:-:S05]  /*1ff0*/  @!P1 IMAD.HI R12, R39, -0x7ff87f8f, R28 ;  /* 0x80078071270c9827 */ /* 0x000fca00078e021c */
[----:B------:R-:W-:-:S04]  /*2000*/  @!P1 SHF.R.U32.HI R43, RZ, 0x1f, R12 ;  /* 0x0000001fff2b9819 */ /* 0x000fc8000001160c */
[----:B------:R-:W-:Y:S02]  /*2010*/  @!P1 LEA.HI.SX32 R42, R12, R43, 0x11 ;  /* 0x0000002b0c2a9211 */ /* 0x000fe400078f8aff */
[----:B0-----:R-:W-:-:S03]  /*2020*/  IADD3 R12, P2, PT, R18, 0x100, RZ ;  /* 0x00000100120c7810 */ /* 0x001fc60007f5e0ff */
[----:B------:R-:W-:Y:S02]  /*2030*/  @!P1 IMAD R42, R42, -0xfff1, R39 ;  /* 0xffff000f2a2a9824 */ /* 0x000fe400078e0227 */
[----:B------:R-:W-:-:S03]  /*2040*/  IMAD.X R39, RZ, RZ, R19, P2 ;  /* 0x000000ffff277224 */ /* 0x000fc600010e0613 */
[----:B------:R-:W-:-:S07]  /*2050*/  @!P1 MOV R13, R42 ;  /* 0x0000002a000d9202 */ /* 0x000fce0000000f00 */
.L_x_69:
[----:B------:R-:W-:Y:S05]  /*2060*/  @!P0 BRA `(.L_x_14) ;  /* 0x00000004005c8947 */ /* 0x000fea0003800000 */
.L_x_22:
[----:B------:R-:W-:Y:S02]  /*2070*/  IMAD.MOV.U32 R18, RZ, RZ, R12 ;  /* 0x000000ffff127224 */ /* 0x000fe400078e000c */
[----:B------:R-:W-:Y:S02]  /*2080*/  IMAD.MOV.U32 R19, RZ, RZ, R39 ;  /* 0x000000ffff137224 */ /* 0x000fe400078e0027 */
[----:B------:R-:W-:-:S05]  /*2090*/  IMAD.WIDE R28, R33, 0x8, R18 ;  /* 0x00000008211c7825 */ /* 0x000fca00078e0212 */
[----:B------:R-:W2:Y:S01]  /*20a0*/  LD.E.64.STRONG.GPU R18, desc[UR10][R28.64+-0x100] ;  /* 0xffff000a1c127980 */ /* 0x000ea2000c10fb00 */
[----:B------:R-:W-:Y:S05]  /*20b0*/  YIELD ;  /* 0x0000000000007946 */ /* 0x000fea0003800000 */
[----:B------:R-:W-:Y:S01]  /*20c0*/  UMOV UR5, 0xffffffff ;  /* 0xffffffff00057882 */ /* 0x000fe20000000000 */
[----:B--2---:R-:W-:Y:S02]  /*20d0*/  ISETP.NE.AND P0, PT, R18, 0x63, PT ;  /* 0x000000631200780c */ /* 0x004fe40003f05270 */
[----:B------:R-:W-:Y:S11]  /*20e0*/  BRA.DIV UR5, `(.L_x_15) ;  /* 0x0000004e05207947 */ /* 0x000ff6000b800000 */
[----:B------:R-:W-:-:S13]  /*20f0*/  VOTE.ANY P0, !P0 ;  /* 0x0000000000ff7806 */ /* 0x000fda0004000100 */
.L_x_72:
[----:B------:R-:W-:Y:S05]  /*2100*/  @!P0 BRA `(.L_x_16) ;  /* 0x0000000000348947 */ /* 0x000fea0003800000 */
[----:B------:R-:W-:-:S13]  /*2110*/  ISETP.GT.U32.AND P1, PT, R32, 0x1f3, PT ;  /* 0x000001f32000780c */ /* 0x000fda0003f24070 */
.L_x_20:
[----:B------:R-:W-:Y:S05]  /*2120*/  YIELD ;  /* 0x0000000000007946 */ /* 0x000fea0003800000 */
[----:B------:R-:W-:Y:S05]  /*2130*/  @P1 BRA `(.L_x_17) ;  /* 0x0000000000081947 */ /* 0x000fea0003800000 */
[----:B------:R0:W-:Y:S06]  /*2140*/  MEMBAR.SC.CTA ;  /* 0x0000000000007992 */ /* 0x0001ec0000000000 */
[----:B0-----:R-:W-:Y:S05]  /*2150*/  BRA `(.L_x_18) ;  /* 0x0000000000087947 */ /* 0x001fea0003800000 */
.L_x_17:
[----:B------:R-:W-:Y:S05]  /*2160*/  NANOSLEEP 0x15e ;  /* 0x0000015e0000795d */ /* 0x000fea0003800000 */
[----:B------:R-:W-:Y:S01]  /*2170*/  NOP ;  /* 0x0000000000007918 */ /* 0x000fe20000000000 */
.L_x_18:
[----:B------:R-:W2:Y:S01]  /*2180*/  LD.E.64.STRONG.GPU R18, desc[UR10][R28.64+-0x100] ;  /* 0xffff000a1c127980 */ /* 0x000ea2000c10fb00 */
[----:B------:R-:W-:Y:S01]  /*2190*/  UMOV UR5, 0xffffffff ;  /* 0xffffffff00057882 */ /* 0x000fe20000000000 */
[----:B--2---:R-:W-:Y:S02]  /*21a0*/  ISETP.NE.AND P0, PT, R18, 0x63, PT ;  /* 0x000000631200780c */ /* 0x004fe40003f05270 */
[----:B------:R-:W-:Y:S11]  /*21b0*/  BRA.DIV UR5, `(.L_x_19) ;  /* 0x0000004e050c7947 */ /* 0x000ff6000b800000 */
[----:B------:R-:W-:-:S13]  /*21c0*/  VOTE.ANY P0, !P0 ;  /* 0x0000000000ff7806 */ /* 0x000fda0004000100 */
.L_x_75:
[----:B------:R-:W-:Y:S05]  /*21d0*/  @P0 BRA `(.L_x_20) ;  /* 0xfffffffc00d00947 */ /* 0x000fea000383ffff */
.L_x_16:
[----:B------:R-:W-:Y:S01]  /*21e0*/  UMOV UR5, 0xffffffff ;  /* 0xffffffff00057882 */ /* 0x000fe20000000000 */
[----:B------:R-:W-:Y:S02]  /*21f0*/  ISETP.NE.AND P0, PT, R18, 0x65, PT ;  /* 0x000000651200780c */ /* 0x000fe40003f05270 */
[----:B------:R-:W-:Y:S11]  /*2200*/  BRA.DIV UR5, `(.L_x_21) ;  /* 0x0000004e05187947 */ /* 0x000ff6000b800000 */
[----:B------:R-:W-:Y:S01]  /*2210*/  VOTE.ANY R14, PT, !P0 ;  /* 0x00000000000e7806 */ /* 0x000fe200040e0100 */
[----:B------:R-:W-:-:S03]  /*2220*/  VIADD R33, R33, 0xffffffe0 ;  /* 0xffffffe021217836 */ /* 0x000fc60000000000 */
[----:B------:R-:W-:-:S05]  /*2230*/  LOP3.LUT R14, R14, 0x80000000, R34, 0xec, !PT ;  /* 0x800000000e0e7812 */ /* 0x000fca00078eec22 */
[----:B------:R-:W-:-:S05]  /*2240*/  VIADD R29, R14, 0xffffffff ;  /* 0xffffffff0e1d7836 */ /* 0x000fca0000000000 */
[----:B------:R-:W-:-:S04]  /*2250*/  LOP3.LUT R29, R14, R29, RZ, 0xc, !PT ;  /* 0x0000001d0e1d7212 */ /* 0x000fc800078e0cff */
[----:B------:R-:W0:Y:S02]  /*2260*/  POPC R42, R29 ;  /* 0x0000001d002a7309 */ /* 0x000e240000000000 */
[----:B0-----:R-:W0:Y:S01]  /*2270*/  SHFL.DOWN PT, R44, R19, 0x1, R42 ;  /* 0x08200000132c7989 */ /* 0x001e2200000e002a */
[----:B------:R-:W-:-:S13]  /*2280*/  ISETP.GE.AND P0, PT, R4, R42, PT ;  /* 0x0000002a0400720c */ /* 0x000fda0003f06270 */
[----:B------:R-:W-:Y:S01]  /*2290*/  @!P0 IMAD.MOV.U32 R28, RZ, RZ, RZ ;  /* 0x000000ffff1c8224 */ /* 0x000fe200078e00ff */
[----:B0-----:R-:W-:-:S05]  /*22a0*/  @!P0 IADD3 R43, PT, PT, R19, R44, RZ ;  /* 0x0000002c132b8210 */ /* 0x001fca0007ffe0ff */
[----:B------:R-:W-:Y:S02]  /*22b0*/  @!P0 IMAD.MOV.U32 R29, RZ, RZ, R43 ;  /* 0x000000ffff1d8224 */ /* 0x000fe400078e002b */
[----:B------:R-:W-:-:S05]  /*22c0*/  @!P0 IMAD.HI R44, R43, -0x7ff87f8f, R28 ;  /* 0x800780712b2c8827 */ /* 0x000fca00078e021c */
[----:B------:R-:W-:-:S04]  /*22d0*/  @!P0 SHF.R.U32.HI R45, RZ, 0x1f, R44 ;  /* 0x0000001fff2d8819 */ /* 0x000fc8000001162c */
[----:B------:R-:W-:-:S05]  /*22e0*/  @!P0 LEA.HI.SX32 R44, R44, R45, 0x11 ;  /* 0x0000002d2c2c8211 */ /* 0x000fca00078f8aff */
[----:B------:R-:W-:-:S04]  /*22f0*/  @!P0 IMAD R43, R44, -0xfff1, R43 ;  /* 0xffff000f2c2b8824 */ /* 0x000fc800078e022b */
[----:B------:R-:W-:Y:S01]  /*2300*/  @!P0 IMAD.MOV.U32 R19, RZ, RZ, R43 ;  /* 0x000000ffff138224 */ /* 0x000fe200078e002b */
[----:B------:R-:W-:-:S04]  /*2310*/  ISETP.GT.AND P0, PT, R38, R42, PT ;  /* 0x0000002a2600720c */ /* 0x000fc80003f04270 */
[----:B------:R-:W0:Y:S09]  /*2320*/  SHFL.DOWN PT, R44, R19, 0x2, R42 ;  /* 0x08400000132c7989 */ /* 0x000e3200000e002a */
[----:B------:R-:W-:Y:S01]  /*2330*/  @!P0 IMAD.MOV.U32 R28, RZ, RZ, RZ ;  /* 0x000000ffff1c8224 */ /* 0x000fe200078e00ff */
[----:B0-----:R-:W-:-:S05]  /*2340*/  @!P0 IADD3 R29, PT, PT, R19, R44, RZ ;  /* 0x0000002c131d8210 */ /* 0x001fca0007ffe0ff */
[----:B------:R-:W-:-:S05]  /*2350*/  @!P0 IMAD.HI R43, R29, -0x7ff87f8f, R28 ;  /* 0x800780711d2b8827 */ /* 0x000fca00078e021c */
[----:B------:R-:W-:-:S04]  /*2360*/  @!P0 SHF.R.U32.HI R44, RZ, 0x1f, R43 ;  /* 0x0000001fff2c8819 */ /* 0x000fc8000001162b */
[----:B------:R-:W-:-:S05]  /*2370*/  @!P0 LEA.HI.SX32 R44, R43, R44, 0x11 ;  /* 0x0000002c2b2c8211 */ /* 0x000fca00078f8aff */
[----:B------:R-:W-:-:S04]  /*2380*/  @!P0 IMAD R44, R44, -0xfff1, R29 ;  /* 0xffff000f2c2c8824 */ /* 0x000fc800078e021d */
[----:B------:R-:W-:Y:S01]  /*2390*/  @!P0 IMAD.MOV.U32 R19, RZ, RZ, R44 ;  /* 0x000000ffff138224 */ /* 0x000fe200078e002c */
[----:B------:R-:W-:-:S04]  /*23a0*/  ISETP.GT.AND P0, PT, R35, R42, PT ;  /* 0x0000002a2300720c */ /* 0x000fc80003f04270 */
[----:B------:R-:W0:Y:S09]  /*23b0*/  SHFL.DOWN PT, R44, R19, 0x4, R42 ;  /* 0x08800000132c7989 */ /* 0x000e3200000e002a */
[----:B------:R-:W-:Y:S01]  /*23c0*/  @!P0 MOV R28, RZ ;  /* 0x000000ff001c8202 */ /* 0x000fe20000000f00 */
[----:B0-----:R-:W-:-:S04]  /*23d0*/  @!P0 IMAD.IADD R29, R19, 0x1, R44 ;  /* 0x00000001131d8824 */ /* 0x001fc800078e022c */
[----:B------:R-:W-:-:S05]  /*23e0*/  @!P0 IMAD.HI R43, R29, -0x7ff87f8f, R28 ;  /* 0x800780711d2b8827 */ /* 0x000fca00078e021c */
[----:B------:R-:W-:-:S04]  /*23f0*/  @!P0 SHF.R.U32.HI R44, RZ, 0x1f, R43 ;  /* 0x0000001fff2c8819 */ /* 0x000fc8000001162b */
[----:B------:R-:W-:-:S05]  /*2400*/  @!P0 LEA.HI.SX32 R44, R43, R44, 0x11 ;  /* 0x0000002c2b2c8211 */ /* 0x000fca00078f8aff */
[----:B------:R-:W-:-:S04]  /*2410*/  @!P0 IMAD R44, R44, -0xfff1, R29 ;  /* 0xffff000f2c2c8824 */ /* 0x000fc800078e021d */
[----:B------:R-:W-:Y:S01]  /*2420*/  @!P0 IMAD.MOV.U32 R19, RZ, RZ, R44 ;  /* 0x000000ffff138224 */ /* 0x000fe200078e002c */
[----:B------:R-:W-:-:S04]  /*2430*/  ISETP.GT.AND P0, PT, R36, R42, PT ;  /* 0x0000002a2400720c */ /* 0x000fc80003f04270 */
[----:B------:R-:W0:Y:S09]  /*2440*/  SHFL.DOWN PT, R44, R19, 0x8, R42 ;  /* 0x09000000132c7989 */ /* 0x000e3200000e002a */
[----:B------:R-:W-:Y:S02]  /*2450*/  @!P0 IMAD.MOV.U32 R28, RZ, RZ, RZ ;  /* 0x000000ffff1c8224 */ /* 0x000fe400078e00ff */
[----:B0-----:R-:W-:-:S04]  /*2460*/  @!P0 IMAD.IADD R29, R19, 0x1, R44 ;  /* 0x00000001131d8824 */ /* 0x001fc800078e022c */
[----:B------:R-:W-:-:S05]  /*2470*/  @!P0 IMAD.HI R43, R29, -0x7ff87f8f, R28 ;  /* 0x800780711d2b8827 */ /* 0x000fca00078e021c */
[----:B------:R-:W-:-:S04]  /*2480*/  @!P0 SHF.R.U32.HI R44, RZ, 0x1f, R43 ;  /* 0x0000001fff2c8819 */ /* 0x000fc8000001162b */
[----:B------:R-:W-:-:S05]  /*2490*/  @!P0 LEA.HI.SX32 R44, R43, R44, 0x11 ;  /* 0x0000002c2b2c8211 */ /* 0x000fca00078f8aff */
[----:B------:R-:W-:-:S05]  /*24a0*/  @!P0 IMAD R44, R44, -0xfff1, R29 ;  /* 0xffff000f2c2c8824 */ /* 0x000fca00078e021d */
[----:B------:R-:W-:Y:S02]  /*24b0*/  @!P0 MOV R19, R44 ;  /* 0x0000002c00138202 */ /* 0x000fe40000000f00 */
[----:B------:R-:W-:-:S03]  /*24c0*/  ISETP.GT.AND P0, PT, R37, R42, PT ;  /* 0x0000002a2500720c */ /* 0x000fc60003f04270 */
[----:B------:R-:W0:Y:S10]  /*24d0*/  SHFL.DOWN PT, R44, R19, 0x10, R42 ;  /* 0x0a000000132c7989 */ /* 0x000e3400000e002a */
[----:B------:R-:W-:-:S02]  /*24e0*/  @!P0 IMAD.MOV.U32 R28, RZ, RZ, RZ ;  /* 0x000000ffff1c8224 */ /* 0x000fc400078e00ff */
[----:B0-----:R-:W-:-:S04]  /*24f0*/  @!P0 IMAD.IADD R29, R19, 0x1, R44 ;  /* 0x00000001131d8824 */ /* 0x001fc800078e022c */
[----:B------:R-:W-:-:S04]  /*2500*/  @!P0 IMAD.HI R43, R29, -0x7ff87f8f, R28 ;  /* 0x800780711d2b8827 */ /* 0x000fc800078e021c */
[----:B------:R-:W-:Y:S01]  /*2510*/  IMAD.MOV.U32 R28, RZ, RZ, RZ ;  /* 0x000000ffff1c7224 */ /* 0x000fe200078e00ff */
[----:B------:R-:W-:-:S04]  /*2520*/  @!P0 SHF.R.U32.HI R44, RZ, 0x1f, R43 ;  /* 0x0000001fff2c8819 */ /* 0x000fc8000001162b */
[----:B------:R-:W-:-:S05]  /*2530*/  @!P0 LEA.HI.SX32 R44, R43, R44, 0x11 ;  /* 0x0000002c2b2c8211 */ /* 0x000fca00078f8aff */
[----:B------:R-:W-:-:S04]  /*2540*/  @!P0 IMAD R44, R44, -0xfff1, R29 ;  /* 0xffff000f2c2c8824 */ /* 0x000fc800078e021d */
[----:B------:R-:W-:Y:S01]  /*2550*/  @!P0 IMAD.MOV.U32 R19, RZ, RZ, R44 ;  /* 0x000000ffff138224 */ /* 0x000fe200078e002c */
[----:B------:R-:W-:-:S04]  /*2560*/  ISETP.NE.AND P0, PT, R18, 0x65, PT ;  /* 0x000000651200780c */ /* 0x000fc80003f05270 */
[----:B------:R-:W-:-:S05]  /*2570*/  IADD3 R29, PT, PT, R19, R13, RZ ;  /* 0x0000000d131d7210 */ /* 0x000fca0007ffe0ff */
[----:B------:R-:W-:-:S04]  /*2580*/  IMAD.HI R13, R29, -0x7ff87f8f, R28 ;  /* 0x800780711d0d7827 */ /* 0x000fc800078e021c */
[----:B------:R-:W-:Y:S02]  /*2590*/  VOTE.ALL P0, P0 ;  /* 0x0000000000ff7806 */ /* 0x000fe40000000000 */
[----:B------:R-:W-:-:S04]  /*25a0*/  SHF.R.U32.HI R14, RZ, 0x1f, R13 ;  /* 0x0000001fff0e7819 */ /* 0x000fc8000001160d */
[----:B------:R-:W-:-:S05]  /*25b0*/  LEA.HI.SX32 R13, R13, R14, 0x11 ;  /* 0x0000000e0d0d7211 */ /* 0x000fca00078f8aff */
[----:B------:R-:W-:-:S07]  /*25c0*/  IMAD R13, R13, -0xfff1, R29 ;  /* 0xffff000f0d0d7824 */ /* 0x000fce00078e021d */
.L_x_84:
[----:B------:R-:W-:Y:S05]  /*25d0*/  @P0 BRA `(.L_x_22) ;  /* 0xfffffff800a40947 */ /* 0x000fea000383ffff */
.L_x_14:
[----:B------:R-:W-:Y:S01]  /*25e0*/  ISETP.NE.AND P0, PT, R4, RZ, PT ;  /* 0x000000ff0400720c */ /* 0x000fe20003f05270 */
[----:B------:R-:W-:Y:S01]  /*25f0*/  BSSY.RECONVERGENT B1, `(.L_x_23) ;  /* 0x0000013000017945 */ /* 0x000fe20003800200 */
[----:B------:R-:W-:-:S11]  /*2600*/  ISETP.NE.AND P1, PT, R0, RZ, PT ;  /* 0x000000ff0000720c */ /* 0x000fd60003f25270 */
[----:B------:R-:W0:Y:S01]  /*2610*/  @!P0 S2R R19, SR_CgaCtaId ;  /* 0x0000000000138919 */ /* 0x000e220000008800 */
[----:B------:R-:W-:-:S04]  /*2620*/  @!P0 MOV R4, 0x400 ;  /* 0x0000040000048802 */ /* 0x000fc80000000f00 */
[----:B0-----:R-:W-:Y:S01]  /*2630*/  @!P0 LEA R12, R19, R4, 0x18 ;  /* 0x00000004130c8211 */ /* 0x001fe200078ec0ff */
[----:B------:R-:W-:Y:S06]  /*2640*/  @P1 BRA `(.L_x_24) ;  /* 0x0000000000341947 */ /* 0x000fec0003800000 */
[----:B------:R-:W0:Y:S01]  /*2650*/  S2UR UR7, SR_CgaCtaId ;  /* 0x00000000000779c3 */ /* 0x000e220000008800 */
[----:B------:R-:W-:Y:S02]  /*2660*/  HFMA2 R14, -RZ, RZ, 0, 0 ;  /* 0x00000000ff0e7431 */ /* 0x000fe400000001ff */
[----:B------:R-:W-:Y:S01]  /*2670*/  IMAD.IADD R15, R15, 0x1, R13 ;  /* 0x000000010f0f7824 */ /* 0x000fe200078e020d */
[----:B------:R-:W-:-:S03]  /*2680*/  UMOV UR5, 0x400 ;  /* 0x0000040000057882 */ /* 0x000fc60000000000 */
[----:B------:R-:W-:-:S04]  /*2690*/  IMAD.HI R4, R15, -0x7ff87f8f, R14 ;  /* 0x800780710f047827 */ /* 0x000fc800078e020e */
[----:B------:R-:W-:Y:S01]  /*26a0*/  IMAD.MOV.U32 R14, RZ, RZ, 0x65 ;  /* 0x00000065ff0e7424 */ /* 0x000fe200078e00ff */
[----:B------:R-:W-:-:S04]  /*26b0*/  SHF.R.U32.HI R19, RZ, 0x1f, R4 ;  /* 0x0000001fff137819 */ /* 0x000fc80000011604 */
[----:B------:R-:W-:Y:S01]  /*26c0*/  LEA.HI.SX32 R19, R4, R19, 0x11 ;  /* 0x0000001304137211 */ /* 0x000fe200078f8aff */
[----:B0-----:R-:W-:-:S04]  /*26d0*/  ULEA UR5, UR7, UR5, 0x18 ;  /* 0x0000000507057291 */ /* 0x001fc8000f8ec0ff */
[----:B------:R-:W-:-:S05]  /*26e0*/  IMAD R15, R19, -0xfff1, R15 ;  /* 0xffff000f130f7824 */ /* 0x000fca00078e020f */
[----:B------:R0:W-:Y:S04]  /*26f0*/  ST.E.64.STRONG.GPU desc[UR10][R40.64+0x100], R14 ;  /* 0x0001000e28007985 */ /* 0x0001e8000c10fb0a */
[----:B------:R0:W-:Y:S04]  /*2700*/  STS [UR5+0x8], R15 ;  /* 0x0000080fff007988 */ /* 0x0001e80008000805 */
[----:B------:R0:W-:Y:S02]  /*2710*/  STS [UR5+0x4], R13 ;  /* 0x0000040dff007988 */ /* 0x0001e40008000805 */
.L_x_24:
[----:B------:R-:W-:Y:S05]  /*2720*/  BSYNC.RECONVERGENT B1 ;  /* 0x0000000000017941 */ /* 0x000fea0003800200 */
.L_x_23:
[----:B------:R1:W-:Y:S01]  /*2730*/  @!P0 STS [R12+0x24], R13 ;  /* 0x0000240d0c008388 */ /* 0x0003e20000000800 */
[----:B------:R-:W-:-:S07]  /*2740*/  @!P0 IMAD.MOV.U32 R30, RZ, RZ, R13 ;  /* 0x000000ffff1e8224 */ /* 0x000fce00078e000d */
.L_x_4:
[----:B------:R-:W-:Y:S01]  /*2750*/  ISETP.NE.AND P0, PT, R0, RZ, PT ;  /* 0x000000ff0000720c */ /* 0x000fe20003f05270 */
[----:B------:R-:W-:Y:S05]  /*2760*/  WARPSYNC.ALL ;  /* 0x0000000000007948 */ /* 0x000fea0003800000 */
[----:B------:R-:W-:Y:S06]  /*2770*/  BAR.SYNC.DEFER_BLOCKING 0x0 ;  /* 0x0000000000007b1d */ /* 0x000fec0000010000 */
[----:B------:R-:W-:Y:S04]  /*2780*/  BSSY.RECONVERGENT B1, `(.L_x_25) ;  /* 0x000000c000017945 */ /* 0x000fe80003800200 */
[----:B------:R-:W-:Y:S05]  /*2790*/  @!P0 BRA `(.L_x_26) ;  /* 0x0000000000288947 */ /* 0x000fea0003800000 */
[----:B------:R-:W2:Y:S01]  /*27a0*/  S2UR UR7, SR_CgaCtaId ;  /* 0x00000000000779c3 */ /* 0x000ea20000008800 */
[----:B------:R-:W-:Y:S02]  /*27b0*/  UMOV UR5, 0x400 ;  /* 0x0000040000057882 */ /* 0x000fe40000000000 */
[----:B--2---:R-:W-:-:S09]  /*27c0*/  ULEA UR5, UR7, UR5, 0x18 ;  /* 0x0000000507057291 */ /* 0x004fd2000f8ec0ff */
[----:B------:R-:W2:Y:S02]  /*27d0*/  LDS R31, [UR5+0x24] ;  /* 0x00002405ff1f7984 */ /* 0x000ea40008000800 */
[----:B--2---:R-:W-:Y:S01]  /*27e0*/  IMAD.IADD R31, R30, 0x1, R31 ;  /* 0x000000011e1f7824 */ /* 0x004fe200078e021f */
[----:B------:R-:W-:-:S05]  /*27f0*/  MOV R30, RZ ;  /* 0x000000ff001e7202 */ /* 0x000fca0000000f00 */
[----:B------:R-:W-:-:S05]  /*2800*/  IMAD.HI R0, R31, -0x7ff87f8f, R30 ;  /* 0x800780711f007827 */ /* 0x000fca00078e021e */
[----:B01----:R-:W-:-:S04]  /*2810*/  SHF.R.U32.HI R13, RZ, 0x1f, R0 ;  /* 0x0000001fff0d7819 */ /* 0x003fc80000011600 */
[----:B------:R-:W-:-:S05]  /*2820*/  LEA.HI.SX32 R13, R0, R13, 0x11 ;  /* 0x0000000d000d7211 */ /* 0x000fca00078f8aff */
[----:B------:R-:W-:-:S07]  /*2830*/  IMAD R30, R13, -0xfff1, R31 ;  /* 0xffff000f0d1e7824 */ /* 0x000fce00078e021f */
.L_x_26:
[----:B------:R-:W-:Y:S05]  /*2840*/  BSYNC.RECONVERGENT B1 ;  /* 0x0000000000017941 */ /* 0x000fea0003800200 */
.L_x_25:
[----:B------:R-:W-:Y:S02]  /*2850*/  IMAD.IADD R31, R5, 0x1, R30 ;  /* 0x00000001051f7824 */ /* 0x000fe400078e021e */
[----:B------:R-:W-:-:S04]  /*2860*/  IMAD.MOV.U32 R30, RZ, RZ, RZ ;  /* 0x000000ffff1e7224 */ /* 0x000fc800078e00ff */
[----:B------:R-:W-:-:S05]  /*2870*/  IMAD.HI R0, R31, -0x7ff87f8f, R30 ;  /* 0x800780711f007827 */ /* 0x000fca00078e021e */
[----:B------:R-:W-:-:S04]  /*2880*/  SHF.R.U32.HI R5, RZ, 0x1f, R0 ;  /* 0x0000001fff057819 */ /* 0x000fc80000011600 */
[----:B------:R-:W-:-:S05]  /*2890*/  LEA.HI.SX32 R5, R0, R5, 0x11 ;  /* 0x0000000500057211 */ /* 0x000fca00078f8aff */
[----:B------:R-:W-:-:S07]  /*28a0*/  IMAD R5, R5, -0xfff1, R31 ;  /* 0xffff000f05057824 */ /* 0x000fce00078e021f */
.L_x_3:
[----:B------:R-:W-:Y:S05]  /*28b0*/  BSYNC B0 ;  /* 0x0000000000007941 */ /* 0x000fea0003800000 */
.L_x_1:
[----:B01----:R-:W-:Y:S02]  /*28c0*/  HFMA2 R12, -RZ, RZ, 0, 0 ;  /* 0x00000000ff0c7431 */ /* 0x003fe400000001ff */
[----:B------:R-:W-:Y:S02]  /*28d0*/  IMAD.IADD R13, R6, 0x1, R5 ;  /* 0x00000001060d7824 */ /* 0x000fe400078e0205 */
[----:B------:R-:W-:Y:S02]  /*28e0*/  HFMA2 R14, -RZ, RZ, 0, 0 ;  /* 0x00000000ff0e7431 */ /* 0x000fe400000001ff */
[----:B------:R-:W-:Y:S01]  /*28f0*/  IMAD.MOV.U32 R6, RZ, RZ, RZ ;  /* 0x000000ffff067224 */ /* 0x000fe200078e00ff */
[----:B------:R-:W-:Y:S01]  /*2900*/  BAR.SYNC.DEFER_BLOCKING 0x0 ;  /* 0x0000000000007b1d */ /* 0x000fe20000010000 */
[----:B------:R-:W-:-:S05]  /*2910*/  IMAD.HI R0, R13, -0x7ff87f8f, R12 ;  /* 0x800780710d007827 */ /* 0x000fca00078e020c */
[----:B------:R-:W0:Y:S01]  /*2920*/  LDCU.64 UR4, c[0x0][0x388] ;  /* 0x00007100ff0477ac */ /* 0x000e220008000a00 */
[----:B------:R-:W-:-:S04]  /*2930*/  SHF.R.U32.HI R15, RZ, 0x1f, R0 ;  /* 0x0000001fff0f7819 */ /* 0x000fc80000011600 */
[----:B------:R-:W-:-:S05]  /*2940*/  LEA.HI.SX32 R15, R0, R15, 0x11 ;  /* 0x0000000f000f7211 */ /* 0x000fca00078f8aff */
[----:B------:R-:W-:-:S04]  /*2950*/  IMAD R0, R15, -0xfff1, R13 ;  /* 0xffff000f0f007824 */ /* 0x000fc800078e020d */
[----:B------:R-:W-:Y:S01]  /*2960*/  IMAD.IADD R7, R7, 0x1, R0 ;  /* 0x0000000107077824 */ /* 0x000fe200078e0200 */
[----:B------:R-:W-:Y:S01]  /*2970*/  STS [R26], R5 ;  /* 0x000000051a007388 */ /* 0x000fe20000000800 */
[----:B0-----:R-:W-:Y:S02]  /*2980*/  IADD3 R2, P0, PT, R2, UR4, RZ ;  /* 0x0000000402027c10 */ /* 0x001fe4000ff1e0ff */
[----:B------:R-:W-:Y:S01]  /*2990*/  IMAD.HI R4, R7, -0x7ff87f8f, R6 ;  /* 0x8007807107047827 */ /* 0x000fe200078e0206 */
[----:B------:R-:W-:Y:S01]  /*29a0*/  STS [R26+0x4], R0 ;  /* 0x000004001a007388 */ /* 0x000fe20000000800 */
[----:B------:R-:W-:-:S03]  /*29b0*/  IADD3.X R3, PT, PT, R3, UR5, RZ, P0, !PT ;  /* 0x0000000503037c10 */ /* 0x000fc600087fe4ff */
[----:B------:R-:W-:-:S04]  /*29c0*/  SHF.R.U32.HI R13, RZ, 0x1f, R4 ;  /* 0x0000001fff0d7819 */ /* 0x000fc80000011604 */
[----:B------:R-:W-:-:S05]  /*29d0*/  LEA.HI.SX32 R13, R4, R13, 0x11 ;  /* 0x0000000d040d7211 */ /* 0x000fca00078f8aff */
[----:B------:R-:W-:-:S04]  /*29e0*/  IMAD R7, R13, -0xfff1, R7 ;  /* 0xffff000f0d077824 */ /* 0x000fc800078e0207 */
[----:B------:R-:W-:Y:S01]  /*29f0*/  IMAD.IADD R13, R8, 0x1, R7 ;  /* 0x00000001080d7824 */ /* 0x000fe200078e0207 */
[----:B------:R-:W-:Y:S01]  /*2a00*/  STS [R26+0x8], R7 ;  /* 0x000008071a007388 */ /* 0x000fe20000000800 */
[----:B------:R-:W-:Y:S02]  /*2a10*/  IMAD.MOV.U32 R8, RZ, RZ, RZ ;  /* 0x000000ffff087224 */ /* 0x000fe400078e00ff */
[----:B------:R-:W-:-:S05]  /*2a20*/  IMAD.HI R4, R13, -0x7ff87f8f, R12 ;  /* 0x800780710d047827 */ /* 0x000fca00078e020c */
[----:B------:R-:W-:-:S04]  /*2a30*/  SHF.R.U32.HI R15, RZ, 0x1f, R4 ;  /* 0x0000001fff0f7819 */ /* 0x000fc80000011604 */
[----:B------:R-:W-:-:S05]  /*2a40*/  LEA.HI.SX32 R15, R4, R15, 0x11 ;  /* 0x0000000f040f7211 */ /* 0x000fca00078f8aff */
[----:B------:R-:W-:-:S05]  /*2a50*/  IMAD R4, R15, -0xfff1, R13 ;  /* 0xffff000f0f047824 */ /* 0x000fca00078e020d */
[----:B------:R-:W-:Y:S01]  /*2a60*/  IADD3 R9, PT, PT, R9, R4, RZ ;  /* 0x0000000409097210 */ /* 0x000fe20007ffe0ff */
[----:B------:R-:W-:Y:S04]  /*2a70*/  STS [R26+0xc], R4 ;  /* 0x00000c041a007388 */ /* 0x000fe80000000800 */
[----:B------:R-:W-:-:S05]  /*2a80*/  IMAD.HI R6, R9, -0x7ff87f8f, R8 ;  /* 0x8007807109067827 */ /* 0x000fca00078e0208 */
[----:B------:R-:W-:-:S04]  /*2a90*/  SHF.R.U32.HI R13, RZ, 0x1f, R6 ;  /* 0x0000001fff0d7819 */ /* 0x000fc80000011606 */
[----:B------:R-:W-:-:S05]  /*2aa0*/  LEA.HI.SX32 R13, R6, R13, 0x11 ;  /* 0x0000000d060d7211 */ /* 0x000fca00078f8aff */
[----:B------:R-:W-:-:S04]  /*2ab0*/  IMAD R9, R13, -0xfff1, R9 ;  /* 0xffff000f0d097824 */ /* 0x000fc800078e0209 */
[----:B------:R-:W-:Y:S01]  /*2ac0*/  IMAD.IADD R13, R10, 0x1, R9 ;  /* 0x000000010a0d7824 */ /* 0x000fe200078e0209 */
[----:B------:R-:W-:Y:S01]  /*2ad0*/  MOV R10, RZ ;  /* 0x000000ff000a7202 */ /* 0x000fe20000000f00 */
[----:B------:R-:W-:Y:S02]  /*2ae0*/  STS [R26+0x10], R9 ;  /* 0x000010091a007388 */ /* 0x000fe40000000800 */
[----:B------:R-:W-:-:S05]  /*2af0*/  IMAD.HI R6, R13, -0x7ff87f8f, R12 ;  /* 0x800780710d067827 */ /* 0x000fca00078e020c */
[----:B------:R-:W-:-:S04]  /*2b00*/  SHF.R.U32.HI R15, RZ, 0x1f, R6 ;  /* 0x0000001fff0f7819 */ /* 0x000fc80000011606 */
[----:B------:R-:W-:-:S05]  /*2b10*/  LEA.HI.SX32 R15, R6, R15, 0x11 ;  /* 0x0000000f060f7211 */ /* 0x000fca00078f8aff */
[----:B------:R-:W-:-:S04]  /*2b20*/  IMAD R6, R15, -0xfff1, R13 ;  /* 0xffff000f0f067824 */ /* 0x000fc800078e020d */
[----:B------:R-:W-:Y:S01]  /*2b30*/  IMAD.IADD R11, R11, 0x1, R6 ;  /* 0x000000010b0b7824 */ /* 0x000fe200078e0206 */
[----:B------:R-:W-:Y:S03]  /*2b40*/  STS [R26+0x14], R6 ;  /* 0x000014061a007388 */ /* 0x000fe60000000800 */
        /* <DEDUP_REMOVED lines=52> */
[----:B------:R-:W-:Y:S01]  /*2e90*/  STS [R26+0x38], R25 ;  /* 0x000038191a007388 */ /* 0x000fe20000000800 */
[----:B------:R-:W-:-:S03]  /*2ea0*/  NOP ;  /* 0x0000000000007918 */ /* 0x000fc60000000000 */
[----:B------:R-:W0:Y:S04]  /*2eb0*/  LDS R5, [R27] ;  /* 0x000000001b057984 */ /* 0x000e280000000800 */
[----:B------:R-:W1:Y:S04]  /*2ec0*/  LDS R7, [R27+0x80] ;  /* 0x000080001b077984 */ /* 0x000e680000000800 */
[----:B------:R-:W2:Y:S04]  /*2ed0*/  LDS R9, [R27+0x100] ;  /* 0x000100001b097984 */ /* 0x000ea80000000800 */
[----:B------:R-:W3:Y:S04]  /*2ee0*/  LDS R11, [R27+0x180] ;  /* 0x000180001b0b7984 */ /* 0x000ee80000000800 */
[----:B------:R-:W4:Y:S04]  /*2ef0*/  LDS R13, [R27+0x200] ;  /* 0x000200001b0d7984 */ /* 0x000f280000000800 */
[----:B------:R-:W5:Y:S04]  /*2f00*/  LDS R15, [R27+0x280] ;  /* 0x000280001b0f7984 */ /* 0x000f680000000800 */
        /* <DEDUP_REMOVED lines=9> */
[----:B0-----:R-:W-:Y:S04]  /*2fa0*/  STG.E desc[UR10][R2.64], R5 ;  /* 0x0000000502007986 */ /* 0x001fe8000c10190a */
[----:B-1----:R-:W-:Y:S04]  /*2fb0*/  STG.E desc[UR10][R2.64+0x80], R7 ;  /* 0x0000800702007986 */ /* 0x002fe8000c10190a */
[----:B--2---:R-:W-:Y:S04]  /*2fc0*/  STG.E desc[UR10][R2.64+0x100], R9 ;  /* 0x0001000902007986 */ /* 0x004fe8000c10190a */
[----:B---3--:R-:W-:Y:S04]  /*2fd0*/  STG.E desc[UR10][R2.64+0x180], R11 ;  /* 0x0001800b02007986 */ /* 0x008fe8000c10190a */
[----:B----4-:R-:W-:Y:S04]  /*2fe0*/  STG.E desc[UR10][R2.64+0x200], R13 ;  /* 0x0002000d02007986 */ /* 0x010fe8000c10190a */
[----:B-----5:R-:W-:Y:S04]  /*2ff0*/  STG.E desc[UR10][R2.64+0x280], R15 ;  /* 0x0002800f02007986 */ /* 0x020fe8000c10190a */
[----:B------:R-:W-:Y:S04]  /*3000*/  STG.E desc[UR10][R2.64+0x300], R17 ;  /* 0x0003001102007986 */ /* 0x000fe8000c10190a */
[----:B------:R-:W-:Y:S04]  /*3010*/  STG.E desc[UR10][R2.64+0x380], R19 ;  /* 0x0003801302007986 */ /* 0x000fe8000c10190a */
[----:B------:R-:W-:Y:S04]  /*3020*/  STG.E desc[UR10][R2.64+0x400], R21 ;  /* 0x0004001502007986 */ /* 0x000fe8000c10190a */
[----:B------:R-:W-:Y:S04]  /*3030*/  STG.E desc[UR10][R2.64+0x480], R23 ;  /* 0x0004801702007986 */ /* 0x000fe8000c10190a */
[----:B------:R-:W-:Y:S04]  /*3040*/  STG.E desc[UR10][R2.64+0x500], R25 ;  /* 0x0005001902007986 */ /* 0x000fe8000c10190a */
[----:B------:R-:W-:Y:S04]  /*3050*/  STG.E desc[UR10][R2.64+0x580], R29 ;  /* 0x0005801d02007986 */ /* 0x000fe8000c10190a */
[----:B------:R-:W-:Y:S04]  /*3060*/  STG.E desc[UR10][R2.64+0x600], R31 ;  /* 0x0006001f02007986 */ /* 0x000fe8000c10190a */
[----:B------:R-:W-:Y:S04]  /*3070*/  STG.E desc[UR10][R2.64+0x680], R33 ;  /* 0x0006802102007986 */ /* 0x000fe8000c10190a */
[----:B------:R-:W-:Y:S01]  /*3080*/  STG.E desc[UR10][R2.64+0x700], R35 ;  /* 0x0007002302007986 */ /* 0x000fe2000c10190a */
[----:B------:R-:W-:Y:S05]  /*3090*/  EXIT ;  /* 0x000000000000794d */ /* 0x000fea0003800000 */
.L_x_0:
[----:B------:R-:W-:-:S04]  /*30a0*/  ISETP.NE.U32.AND P0, PT, RZ, UR7, PT ;  /* 0x00000007ff007c0c */ /* 0x000fc8000bf05070 */
[----:B------:R-:W-:-:S13]  /*30b0*/  ISETP.NE.AND.EX P0, PT, RZ, UR4, PT, P0 ;  /* 0x00000004ff007c0c */ /* 0x000fda000bf05300 */
[----:B------:R-:W-:Y:S05]  /*30c0*/  @!P0 EXIT ;  /* 0x000000000000894d */ /* 0x000fea0003800000 */
[----:B------:R-:W0:Y:S02]  /*30d0*/  LDCU.64 UR4, c[0x0][0x380] ;  /* 0x00007000ff0477ac */ /* 0x000e240008000a00 */
[----:B0-----:R-:W-:-:S06]  /*30e0*/  UIMAD.WIDE UR4, UR6, 0x1e00, UR4 ;  /* 0x00001e00060478a5 */ /* 0x001fcc000f8e0204 */
[----:B------:R-:W-:Y:S02]  /*30f0*/  IMAD.U32 R2, RZ, RZ, UR4 ;  /* 0x00000004ff027e24 */ /* 0x000fe4000f8e00ff */
[----:B------:R-:W-:-:S05]  /*3100*/  IMAD.U32 R3, RZ, RZ, UR5 ;  /* 0x00000005ff037e24 */ /* 0x000fca000f8e00ff */
[----:B------:R0:W2:Y:S01]  /*3110*/  LDG.E R7, desc[UR10][R2.64] ;  /* 0x0000000a02077981 */ /* 0x0000a2000c1e1900 */
[----:B------:R-:W1:Y:S02]  /*3120*/  S2R R0, SR_TID.X ;  /* 0x0000000000007919 */ /* 0x000e640000002100 */
[C---:B-1----:R-:W-:Y:S02]  /*3130*/  LOP3.LUT R4, R0.reuse, 0x1f, RZ, 0xc0, !PT ;  /* 0x0000001f00047812 */ /* 0x042fe400078ec0ff */
[----:B------:R-:W-:-:S05]  /*3140*/  LOP3.LUT R5, R0, 0x3e0, RZ, 0xc0, !PT ;  /* 0x000003e000057812 */ /* 0x000fca00078ec0ff */
[----:B------:R-:W-:-:S04]  /*3150*/  IMAD R10, R5, 0xf, R4 ;  /* 0x0000000f050a7824 */ /* 0x000fc800078e0204 */
[C---:B------:R-:W-:Y:S01]  /*3160*/  VIADD R5, R10.reuse, 0x40 ;  /* 0x000000400a057836 */ /* 0x040fe20000000000 */
[C---:B------:R-:W-:Y:S01]  /*3170*/  IADD3 R4, PT, PT, R10.reuse, 0x20, RZ ;  /* 0x000000200a047810 */ /* 0x040fe20007ffe0ff */
[C---:B------:R-:W-:Y:S01]  /*3180*/  VIADD R6, R10.reuse, 0x60 ;  /* 0x000000600a067836 */ /* 0x040fe20000000000 */
[C---:B------:R-:W-:Y:S01]  /*3190*/  ISETP.GE.U32.AND P3, PT, R10.reuse, UR7, PT ;  /* 0x000000070a007c0c */ /* 0x040fe2000bf66070 */
[C---:B0-----:R-:W-:Y:S01]  /*31a0*/  VIADD R3, R10.reuse, 0xc0 ;  /* 0x000000c00a037836 */ /* 0x041fe20000000000 */
[----:B------:R-:W-:Y:S02]  /*31b0*/  LEA R8, P2, R10, UR4, 0x2 ;  /* 0x000000040a087c11 */ /* 0x000fe4000f8410ff */
[----:B------:R-:W-:Y:S01]  /*31c0*/  ISETP.GE.U32.AND P4, PT, R4, UR7, PT ;  /* 0x0000000704007c0c */ /* 0x000fe2000bf86070 */
[C---:B------:R-:W-:Y:S01]  /*31d0*/  VIADD R4, R10.reuse, 0x80 ;  /* 0x000000800a047836 */ /* 0x040fe20000000000 */
[----:B------:R-:W-:Y:S01]  /*31e0*/  ISETP.GE.U32.AND P5, PT, R5, UR7, PT ;  /* 0x0000000705007c0c */ /* 0x000fe2000bfa6070 */
[----:B------:R-:W-:Y:S01]  /*31f0*/  IMAD.X R9, RZ, RZ, UR5, P2 ;  /* 0x00000005ff097e24 */ /* 0x000fe200090e06ff */
[----:B------:R-:W-:-:S02]  /*3200*/  IADD3 R2, PT, PT, R10, 0xa0, RZ ;  /* 0x000000a00a027810 */ /* 0x000fc40007ffe0ff */
[----:B------:R-:W-:Y:S02]  /*3210*/  ISETP.GE.U32.AND P6, PT, R6, UR7, PT ;  /* 0x0000000706007c0c */ /* 0x000fe4000bfc6070 */
[----:B------:R-:W-:Y:S02]  /*3220*/  ISETP.GE.U32.AND P1, PT, R2, UR7, PT ;  /* 0x0000000702007c0c */ /* 0x000fe4000bf26070 */
[----:B------:R-:W-:Y:S02]  /*3230*/  ISETP.GE.U32.AND P0, PT, R4, UR7, PT ;  /* 0x0000000704007c0c */ /* 0x000fe4000bf06070 */
[C---:B------:R-:W-:Y:S02]  /*3240*/  IADD3 R2, PT, PT, R10.reuse, 0xe0, RZ ;  /* 0x000000e00a027810 */ /* 0x040fe40007ffe0ff */
[----:B------:R-:W-:Y:S01]  /*3250*/  ISETP.GE.U32.AND P2, PT, R3, UR7, PT ;  /* 0x0000000703007c0c */ /* 0x000fe2000bf46070 */
[C---:B------:R-:W-:Y:S02]  /*3260*/  VIADD R3, R10.reuse, 0x100 ;  /* 0x000001000a037836 */ /* 0x040fe40000000000 */
[----:B------:R-:W-:-:S02]  /*3270*/  VIADD R4, R10, 0x1c0 ;  /* 0x000001c00a047836 */ /* 0x000fc40000000000 */
[----:B--2---:R-:W-:Y:S02]  /*3280*/  IMAD.MOV.U32 R13, RZ, RZ, R7 ;  /* 0x000000ffff0d7224 */ /* 0x004fe400078e0007 */
[----:B------:R-:W2:Y:S02]  /*3290*/  @!P3 LDG.E R7, desc[UR10][R8.64] ;  /* 0x0000000a0807b981 */ /* 0x000ea4000c1e1900 */
[--C-:B------:R-:W-:Y:S02]  /*32a0*/  IMAD.MOV.U32 R11, RZ, RZ, R13.reuse ;  /* 0x000000ffff0b7224 */ /* 0x100fe400078e000d */
[--C-:B------:R-:W-:Y:S01]  /*32b0*/  IMAD.MOV.U32 R15, RZ, RZ, R13.reuse ;  /* 0x000000ffff0f7224 */ /* 0x100fe200078e000d */
[----:B------:R-:W-:Y:S02]  /*32c0*/  ISETP.GE.U32.AND P3, PT, R2, UR7, PT ;  /* 0x0000000702007c0c */ /* 0x000fe4000bf66070 */
[C---:B------:R-:W-:Y:S01]  /*32d0*/  IADD3 R2, PT, PT, R10.reuse, 0x120, RZ ;  /* 0x000001200a027810 */ /* 0x040fe20007ffe0ff */
[----:B------:R-:W3:Y:S01]  /*32e0*/  @!P4 LDG.E R11, desc[UR10][R8.64+0x80] ;  /* 0x0000800a080bc981 */ /* 0x000ee2000c1e1900 */
[--C-:B------:R-:W-:Y:S01]  /*32f0*/  IMAD.MOV.U32 R17, RZ, RZ, R13.reuse ;  /* 0x000000ffff117224 */ /* 0x100fe200078e000d */
[----:B------:R-:W-:Y:S01]  /*3300*/  ISETP.GE.U32.AND P4, PT, R3, UR7, PT ;  /* 0x0000000703007c0c */ /* 0x000fe2000bf86070 */
[----:B------:R-:W-:Y:S01]  /*3310*/  IMAD.MOV.U32 R19, RZ, RZ, R13 ;  /* 0x000000ffff137224 */ /* 0x000fe200078e000d */
[----:B------:R-:W4:Y:S01]  /*3320*/  @!P5 LDG.E R15, desc[UR10][R8.64+0x100] ;  /* 0x0001000a080fd981 */ /* 0x000f22000c1e1900 */
[----:B------:R-:W-:Y:S01]  /*3330*/  VIADD R3, R10, 0x140 ;  /* 0x000001400a037836 */ /* 0x000fe20000000000 */
[----:B------:R-:W-:-:S02]  /*3340*/  ISETP.GE.U32.AND P5, PT, R2, UR7, PT ;  /* 0x0000000702007c0c */ /* 0x000fc4000bfa6070 */
[C---:B------:R-:W-:Y:S01]  /*3350*/  IADD3 R2, PT, PT, R10.reuse, 0x160, RZ ;  /* 0x000001600a027810 */ /* 0x040fe20007ffe0ff */
[----:B------:R-:W5:Y:S01]  /*3360*/  @!P6 LDG.E R17, desc[UR10][R8.64+0x180] ;  /* 0x0001800a0811e981 */ /* 0x000f62000c1e1900 */
[--C-:B------:R-:W-:Y:S01]  /*3370*/  IMAD.MOV.U32 R21, RZ, RZ, R13.reuse ;  /* 0x000000ffff157224 */ /* 0x100fe200078e000d */
[----:B------:R-:W-:Y:S01]  /*3380*/  MOV R23, R13 ;  /* 0x0000000d00177202 */ /* 0x000fe20000000f00 */
[----:B------:R-:W-:Y:S01]  /*3390*/  IMAD.MOV.U32 R25, RZ, RZ, R13 ;  /* 0x000000ffff197224 */ /* 0x000fe200078e000d */
[----:B------:R-:W5:Y:S01]  /*33a0*/  @!P0 LDG.E R19, desc[UR10][R8.64+0x200] ;  /* 0x0002000a08138981 */ /* 0x000f62000c1e1900 */
[----:B------:R-:W-:Y:S01]  /*33b0*/  ISETP.GE.U32.AND P6, PT, R3, UR7, PT ;  /* 0x0000000703007c0c */ /* 0x000fe2000bfc6070 */
[----:B------:R-:W-:Y:S01]  /*33c0*/  VIADD R3, R10, 0x1a0 ;  /* 0x000001a00a037836 */ /* 0x000fe20000000000 */
[----:B------:R-:W-:Y:S01]  /*33d0*/  ISETP.GE.U32.AND P0, PT, R2, UR7, PT ;  /* 0x0000000702007c0c */ /* 0x000fe2000bf06070 */
[----:B------:R-:W-:Y:S01]  /*33e0*/  VIADD R2, R10, 0x180 ;  /* 0x000001800a027836 */ /* 0x000fe20000000000 */
[----:B------:R-:W5:Y:S04]  /*33f0*/  @!P1 LDG.E R21, desc[UR10][R8.64+0x280] ;  /* 0x0002800a08159981 */ /* 0x000f68000c1e1900 */
[----:B------:R-:W5:Y:S01]  /*3400*/  @!P2 LDG.E R23, desc[UR10][R8.64+0x300] ;  /* 0x0003000a0817a981 */ /* 0x000f62000c1e1900 */
[----:B------:R-:W-:-:S02]  /*3410*/  ISETP.GE.U32.AND P1, PT, R2, UR7, PT ;  /* 0x0000000702007c0c */ /* 0x000fc4000bf26070 */
[----:B------:R-:W-:Y:S01]  /*3420*/  ISETP.GE.U32.AND P2, PT, R3, UR7, PT ;  /* 0x0000000703007c0c */ /* 0x000fe2000bf46070 */
[----:B------:R-:W5:Y:S01]  /*3430*/  @!P3 LDG.E R25, desc[UR10][R8.64+0x380] ;  /* 0x0003800a0819b981 */ /* 0x000f62000c1e1900 */
[----:B------:R-:W-:Y:S01]  /*3440*/  ISETP.GE.U32.AND P3, PT, R4, UR7, PT ;  /* 0x0000000704007c0c */ /* 0x000fe2000bf66070 */
[--C-:B------:R-:W-:Y:S01]  /*3450*/  IMAD.MOV.U32 R27, RZ, RZ, R13.reuse ;  /* 0x000000ffff1b7224 */ /* 0x100fe200078e000d */
[-C--:B------:R-:W-:Y:S01]  /*3460*/  MOV R29, R13.reuse ;  /* 0x0000000d001d7202 */ /* 0x080fe20000000f00 */
[--C-:B------:R-:W-:Y:S01]  /*3470*/  IMAD.MOV.U32 R31, RZ, RZ, R13.reuse ;  /* 0x000000ffff1f7224 */ /* 0x100fe200078e000d */
[----:B------:R-:W-:Y:S01]  /*3480*/  MOV R37, R13 ;  /* 0x0000000d00257202 */ /* 0x000fe20000000f00 */
[--C-:B------:R-:W-:Y:S02]  /*3490*/  IMAD.MOV.U32 R33, RZ, RZ, R13.reuse ;  /* 0x000000ffff217224 */ /* 0x100fe400078e000d */
[----:B------:R-:W-:Y:S01]  /*34a0*/  IMAD.MOV.U32 R35, RZ, RZ, R13 ;  /* 0x000000ffff237224 */ /* 0x000fe200078e000d */
[----:B------:R-:W5:Y:S04]  /*34b0*/  @!P4 LDG.E R27, desc[UR10][R8.64+0x400] ;  /* 0x0004000a081bc981 */ /* 0x000f68000c1e1900 */
[----:B------:R-:W5:Y:S04]  /*34c0*/  @!P5 LDG.E R29, desc[UR10][R8.64+0x480] ;  /* 0x0004800a081dd981 */ /* 0x000f68000c1e1900 */
[----:B------:R-:W5:Y:S04]  /*34d0*/  @!P6 LDG.E R31, desc[UR10][R8.64+0x500] ;  /* 0x0005000a081fe981 */ /* 0x000f68000c1e1900 */
[----:B------:R-:W5:Y:S04]  /*34e0*/  @!P0 LDG.E R33, desc[UR10][R8.64+0x580] ;  /* 0x0005800a08218981 */ /* 0x000f68000c1e1900 */
[----:B------:R-:W5:Y:S04]  /*34f0*/  @!P1 LDG.E R35, desc[UR10][R8.64+0x600] ;  /* 0x0006000a08239981 */ /* 0x000f68000c1e1900 */
[----:B------:R-:W5:Y:S04]  /*3500*/  @!P2 LDG.E R37, desc[UR10][R8.64+0x680] ;  /* 0x0006800a0825a981 */ /* 0x000f68000c1e1900 */
[----:B------:R-:W5:Y:S01]  /*3510*/  @!P3 LDG.E R13, desc[UR10][R8.64+0x700] ;  /* 0x0007000a080db981 */ /* 0x000f62000c1e1900 */
[----:B------:R-:W0:Y:S01]  /*3520*/  S2R R5, SR_LANEID ;  /* 0x0000000000057919 */ /* 0x000e220000000000 */
[----:B------:R-:W1:Y:S01]  /*3530*/  S2UR UR5, SR_CgaCtaId ;  /* 0x00000000000579c3 */ /* 0x000e620000008800 */
[----:B------:R-:W-:Y:S01]  /*3540*/  SHF.R.U32.HI R28, RZ, 0x5, R0 ;  /* 0x00000005ff1c7819 */ /* 0x000fe20000011600 */
[----:B------:R-:W-:-:S02]  /*3550*/  UMOV UR4, 0x400 ;  /* 0x0000040000047882 */ /* 0x000fc40000000000 */
[----:B-1----:R-:W-:Y:S02]  /*3560*/  ULEA UR4, UR5, UR4, 0x18 ;  /* 0x0000000405047291 */ /* 0x002fe4000f8ec0ff */
[----:B0-----:R-:W-:-:S05]  /*3570*/  IMAD R6, R28, 0x1e0, R5 ;  /* 0x000001e01c067824 */ /* 0x001fca00078e0205 */
[----:B------:R-:W-:-:S05]  /*3580*/  LEA R6, R6, UR4, 0x2 ;  /* 0x0000000406067c11 */ /* 0x000fca000f8e10ff */
[----:B------:R-:W-:Y:S01]  /*3590*/  IMAD R12, R5, 0x38, R6 ;  /* 0x00000038050c7824 */ /* 0x000fe200078e0206 */
[----:B------:R-:W-:Y:S01]  /*35a0*/  UISETP.NE.AND UP0, UPT, UR6, URZ, UPT ;  /* 0x000000ff0600728c */ /* 0x000fe2000bf05270 */
[----:B------:R-:W-:Y:S01]  /*35b0*/  BSSY B0, `(.L_x_27) ;  /* 0x0000256000007945 */ /* 0x000fe20003800000 */
        /* <DEDUP_REMOVED lines=33> */
[----:B0-----:R-:W-:Y:S01]  /*37d0*/  IMAD.IADD R13, R8, 0x1, R7 ;  /* 0x00000001080d7824 */ /* 0x001fe200078e0207 */
[C---:B------:R-:W-:Y:S01]  /*37e0*/  ISETP.GE.AND P0, PT, R5.reuse, 0x1, PT ;  /* 0x000000010500780c */ /* 0x040fe20003f06270 */
[----:B------:R-:W-:Y:S01]  /*37f0*/  IMAD.MOV.U32 R12, RZ, RZ, RZ ;  /* 0x000000ffff0c7224 */ /* 0x000fe200078e00ff */
[----:B------:R-:W-:Y:S01]  /*3800*/  ISETP.NE.AND P1, PT, R5, 0x1f, PT ;  /* 0x0000001f0500780c */ /* 0x000fe20003f25270 */
[----:B------:R-:W-:Y:S01]  /*3810*/  BSSY.RECONVERGENT B1, `(.L_x_29) ;  /* 0x000009a000017945 */ /* 0x000fe20003800200 */
[----:B------:R-:W-:Y:S01]  /*3820*/  ISETP.NE.AND P2, PT, R0, RZ, PT ;  /* 0x000000ff0000720c */ /* 0x000fe20003f45270 */
[----:B------:R-:W-:-:S05]  /*3830*/  IMAD.HI R12, R13, -0x7ff87f8f, R12 ;  /* 0x800780710d0c7827 */ /* 0x000fca00078e020c */
[----:B------:R-:W-:-:S04]  /*3840*/  SHF.R.U32.HI R15, RZ, 0x1f, R12 ;  /* 0x0000001fff0f7819 */ /* 0x000fc8000001160c */
[----:B------:R-:W-:Y:S02]  /*3850*/  LEA.HI.SX32 R15, R12, R15, 0x11 ;  /* 0x0000000f0c0f7211 */ /* 0x000fe400078f8aff */
[----:B------:R-:W-:-:S03]  /*3860*/  @!P1 LEA R24, R28, UR4, 0x2 ;  /* 0x000000041c189c11 */ /* 0x000fc6000f8e10ff */
        /* <DEDUP_REMOVED lines=89> */
[----:B0-----:R-:W-:-:S05]  /*3e00*/  IADD3 R13, PT, PT, R14, R13, RZ ;  /* 0x0000000d0e0d7210 */ /* 0x001fca0007ffe0ff */
        /* <DEDUP_REMOVED lines=26> */
[----:B------:R-:W-:-:S05]  /*3fb0*/  LEA.HI.SX32 R15, R12, R15, 0x11 ;  /* 0x0000000f0c0f7211 */ /* 0x000fca00078f8aff */
[----:B------:R-:W-:-:S05]  /*3fc0*/  IMAD R15, R15, -0xfff1, R13 ;  /* 0xffff000f0f0f7824 */ /* 0x000fca00078e020d */
[----:B------:R-:W-:Y:S01]  /*3fd0*/  SEL R12, R14, R15, !P0 ;  /* 0x0000000f0e0c7207 */ /* 0x000fe20004000000 */
[----:B------:R0:W-:Y:S01]  /*3fe0*/  @!P1 STS [R24+0x10], R15 ;  /* 0x0000100f18009388 */ /* 0x0001e20000000800 */
[----:B------:R-:W-:Y:S01]  /*3ff0*/  BAR.SYNC.DEFER_BLOCKING 0x0 ;  /* 0x0000000000007b1d */ /* 0x000fe20000010000 */
[----:B------:R-:W-:-:S05]  /*4000*/  ISETP.GE.U32.AND P0, PT, R0, 0x20, PT ;  /* 0x000000200000780c */ /* 0x000fca0003f06070 */
[----:B------:R0:W1:Y:S08]  /*4010*/  SHFL.UP PT, R30, R12, 0x1, RZ ;  /* 0x042000000c1e7989 */ /* 0x00007000000e00ff */
[----:B0-----:R-:W-:Y:S05]  /*4020*/  @!P0 BRA `(.L_x_30) ;  /* 0x0000000000608947 */ /* 0x001fea0003800000 */
[----:B------:R-:W0:Y:S01]  /*4030*/  LDS.128 R12, [UR4+0x10] ;  /* 0x00001004ff0c7984 */ /* 0x000e220008000c00 */
[----:B------:R-:W-:Y:S02]  /*4040*/  MOV R24, RZ ;  /* 0x000000ff00187202 */ /* 0x000fe40000000f00 */
[C---:B------:R-:W-:Y:S02]  /*4050*/  ISETP.NE.AND P0, PT, R28.reuse, 0x3, PT ;  /* 0x000000031c00780c */ /* 0x040fe40003f05270 */
[----:B------:R-:W-:Y:S01]  /*4060*/  ISETP.NE.AND P1, PT, R28, 0x2, PT ;  /* 0x000000021c00780c */ /* 0x000fe20003f25270 */
[----:B0-----:R-:W-:-:S04]  /*4070*/  IMAD.IADD R25, R12, 0x1, R13 ;  /* 0x000000010c197824 */ /* 0x001fc800078e020d */
        /* <DEDUP_REMOVED lines=8> */
[----:B------:R-:W-:-:S05]  /*4100*/  LEA.HI.SX32 R14, R13, R14, 0x11 ;  /* 0x0000000e0d0e7211 */ /* 0x000fca00078f8aff */
[----:B------:R-:W-:Y:S01]  /*4110*/  IMAD R15, R14, -0xfff1, R15 ;  /* 0xffff000f0e0f7824 */ /* 0x000fe200078e020f */
[----:B------:R-:W-:Y:S01]  /*4120*/  @P0 SEL R15, R25, R12, !P1 ;  /* 0x0000000c190f0207 */ /* 0x000fe20004800000 */
[----:B------:R-:W-:Y:S01]  /*4130*/  IMAD.MOV.U32 R12, RZ, RZ, RZ ;  /* 0x000000ffff0c7224 */ /* 0x000fe200078e00ff */
[----:B------:R-:W-:Y:S02]  /*4140*/  ISETP.NE.AND P0, PT, R5, RZ, PT ;  /* 0x000000ff0500720c */ /* 0x000fe40003f05270 */
[----:B-1----:R-:W-:-:S05]  /*4150*/  IADD3 R13, PT, PT, R30, R15, RZ ;  /* 0x0000000f1e0d7210 */ /* 0x002fca0007ffe0ff */
[----:B------:R-:W-:-:S05]  /*4160*/  IMAD.HI R12, R13, -0x7ff87f8f, R12 ;  /* 0x800780710d0c7827 */ /* 0x000fca00078e020c */
[----:B------:R-:W-:-:S04]  /*4170*/  SHF.R.U32.HI R5, RZ, 0x1f, R12 ;  /* 0x0000001fff057819 */ /* 0x000fc8000001160c */
[----:B------:R-:W-:-:S05]  /*4180*/  LEA.HI.SX32 R5, R12, R5, 0x11 ;  /* 0x000000050c057211 */ /* 0x000fca00078f8aff */
[----:B------:R-:W-:-:S04]  /*4190*/  @P0 IMAD R15, R5, -0xfff1, R13 ;  /* 0xffff000f050f0824 */ /* 0x000fc800078e020d */
[----:B------:R-:W-:-:S07]  /*41a0*/  IMAD.MOV.U32 R30, RZ, RZ, R15 ;  /* 0x000000ffff1e7224 */ /* 0x000fce00078e000f */
.L_x_30:
[----:B------:R-:W-:Y:S05]  /*41b0*/  BSYNC.RECONVERGENT B1 ;  /* 0x0000000000017941 */ /* 0x000fea0003800200 */
.L_x_29:
[----:B------:R-:W-:Y:S05]  /*41c0*/  @!P2 BRA `(.L_x_31) ;  /* 0x000000180050a947 */ /* 0x000fea0003800000 */
[----:B-1----:R-:W-:Y:S01]  /*41d0*/  IADD3 R13, PT, PT, R7, R30, RZ ;  /* 0x0000001e070d7210 */ /* 0x002fe20007ffe0ff */
[----:B------:R-:W-:-:S04]  /*41e0*/  IMAD.MOV.U32 R12, RZ, RZ, RZ ;  /* 0x000000ffff0c7224 */ /* 0x000fc800078e00ff */
[----:B------:R-:W-:-:S05]  /*41f0*/  IMAD.HI R5, R13, -0x7ff87f8f, R12 ;  /* 0x800780710d057827 */ /* 0x000fca00078e020c */
[----:B------:R-:W-:-:S04]  /*4200*/  SHF.R.U32.HI R12, RZ, 0x1f, R5 ;  /* 0x0000001fff0c7819 */ /* 0x000fc80000011605 */
[----:B------:R-:W-:-:S05]  /*4210*/  LEA.HI.SX32 R12, R5, R12, 0x11 ;  /* 0x0000000c050c7211 */ /* 0x000fca00078f8aff */
[----:B------:R-:W-:Y:S01]  /*4220*/  IMAD R7, R12, -0xfff1, R13 ;  /* 0xffff000f0c077824 */ /* 0x000fe200078e020d */
[----:B------:R-:W-:Y:S06]  /*4230*/  BRA `(.L_x_31) ;  /* 0x0000001800347947 */ /* 0x000fec0003800000 */
.L_x_28:
        /* <DEDUP_REMOVED lines=15> */
[----:B------:R-:W-:-:S04]  /*4330*/  IMAD.MOV.U32 R12, RZ, RZ, RZ ;  /* 0x000000ffff0c7224 */ /* 0x000fc800078e00ff */
[----:B------:R-:W-:-:S05]  /*4340*/  IMAD R13, R15, -0xfff1, R13 ;  /* 0xffff000f0f0d7824 */ /* 0x000fca00078e020d */
[----:B------:R-:W-:-:S05]  /*4350*/  IADD3 R13, PT, PT, R10, R13, RZ ;  /* 0x0000000d0a0d7210 */ /* 0x000fca0007ffe0ff */
        /* <DEDUP_REMOVED lines=15> */
[----:B------:R-:W-:-:S05]  /*4450*/  IMAD R12, R15, -0xfff1, R13 ;  /* 0xffff000f0f0c7824 */ /* 0x000fca00078e020d */
[----:B------:R-:W-:Y:S01]  /*4460*/  IADD3 R13, PT, PT, R17, R12, RZ ;  /* 0x0000000c110d7210 */ /* 0x000fe20007ffe0ff */
        /* <DEDUP_REMOVED lines=52> */
[----:B------:R-:W-:-:S05]  /*47b0*/  IMAD R29, R15, -0xfff1, R13 ;  /* 0xffff000f0f1d7824 */ /* 0x000fca00078e020d */
[----:B------:R-:W0:Y:S02]  /*47c0*/  SHFL.UP PT, R12, R29, 0x1, RZ ;  /* 0x042000001d0c7989 */ /* 0x000e2400000e00ff */
[----:B0-----:R-:W-:Y:S01]  /*47d0*/  IADD3 R13, PT, PT, R29, R12, RZ ;  /* 0x0000000c1d0d7210 */ /* 0x001fe20007ffe0ff */
[----:B------:R-:W-:-:S04]  /*47e0*/  IMAD.MOV.U32 R12, RZ, RZ, RZ ;  /* 0x000000ffff0c7224 */ /* 0x000fc800078e00ff */
[----:B------:R-:W-:-:S05]  /*47f0*/  IMAD.HI R12, R13, -0x7ff87f8f, R12 ;  /* 0x800780710d0c7827 */ /* 0x000fca00078e020c */
[----:B------:R-:W-:-:S04]  /*4800*/  SHF.R.U32.HI R15, RZ, 0x1f, R12 ;  /* 0x0000001fff0f7819 */ /* 0x000fc8000001160c */
[----:B------:R-:W-:-:S05]  /*4810*/  LEA.HI.SX32 R15, R12, R15, 0x11 ;  /* 0x0000000f0c0f7211 */ /* 0x000fca00078f8aff */
[----:B------:R-:W-:Y:S01]  /*4820*/  @P0 IMAD R29, R15, -0xfff1, R13 ;  /* 0xffff000f0f1d0824 */ /* 0x000fe200078e020d */
[----:B------:R-:W-:-:S04]  /*4830*/  ISETP.GE.AND P0, PT, R5, 0x2, PT ;  /* 0x000000020500780c */ /* 0x000fc80003f06270 */
[----:B------:R-:W0:Y:S02]  /*4840*/  SHFL.UP PT, R12, R29, 0x2, RZ ;  /* 0x044000001d0c7989 */ /* 0x000e2400000e00ff */
[----:B0-----:R-:W-:Y:S01]  /*4850*/  IMAD.IADD R13, R29, 0x1, R12 ;  /* 0x000000011d0d7824 */ /* 0x001fe200078e020c */
[----:B------:R-:W-:-:S05]  /*4860*/  MOV R12, RZ ;  /* 0x000000ff000c7202 */ /* 0x000fca0000000f00 */
[----:B------:R-:W-:-:S05]  /*4870*/  IMAD.HI R12, R13, -0x7ff87f8f, R12 ;  /* 0x800780710d0c7827 */ /* 0x000fca00078e020c */
[----:B------:R-:W-:-:S04]  /*4880*/  SHF.R.U32.HI R15, RZ, 0x1f, R12 ;  /* 0x0000001fff0f7819 */ /* 0x000fc8000001160c */
[----:B------:R-:W-:-:S05]  /*4890*/  LEA.HI.SX32 R15, R12, R15, 0x11 ;  /* 0x0000000f0c0f7211 */ /* 0x000fca00078f8aff */
[----:B------:R-:W-:Y:S01]  /*48a0*/  @P0 IMAD R29, R15, -0xfff1, R13 ;  /* 0xffff000f0f1d0824 */ /* 0x000fe200078e020d */
[----:B------:R-:W-:-:S04]  /*48b0*/  ISETP.GE.AND P0, PT, R5, 0x4, PT ;  /* 0x000000040500780c */ /* 0x000fc80003f06270 */
[----:B------:R-:W0:Y:S02]  /*48c0*/  SHFL.UP PT, R12, R29, 0x4, RZ ;  /* 0x048000001d0c7989 */ /* 0x000e2400000e00ff */
[----:B0-----:R-:W-:Y:S02]  /*48d0*/  IMAD.IADD R13, R29, 0x1, R12 ;  /* 0x000000011d0d7824 */ /* 0x001fe400078e020c */
[----:B------:R-:W-:-:S04]  /*48e0*/  IMAD.MOV.U32 R12, RZ, RZ, RZ ;  /* 0x000000ffff0c7224 */ /* 0x000fc800078e00ff */
[----:B------:R-:W-:-:S05]  /*48f0*/  IMAD.HI R12, R13, -0x7ff87f8f, R12 ;  /* 0x800780710d0c7827 */ /* 0x000fca00078e020c */
[----:B------:R-:W-:-:S04]  /*4900*/  SHF.R.U32.HI R15, RZ, 0x1f, R12 ;  /* 0x0000001fff0f7819 */ /* 0x000fc8000001160c */
[----:B------:R-:W-:-:S05]  /*4910*/  LEA.HI.SX32 R15, R12, R15, 0x11 ;  /* 0x0000000f0c0f7211 */ /* 0x000fca00078f8aff */
[----:B------:R-:W-:Y:S01]  /*4920*/  @P0 IMAD R29, R15, -0xfff1, R13 ;  /* 0xffff000f0f1d0824 */ /* 0x000fe200078e020d */
[----:B------:R-:W-:-:S04]  /*4930*/  ISETP.GE.AND P0, PT, R5, 0x8, PT ;  /* 0x000000080500780c */ /* 0x000fc80003f06270 */
[----:B------:R-:W0:Y:S02]  /*4940*/  SHFL.UP PT, R12, R29, 0x8, RZ ;  /* 0x050000001d0c7989 */ /* 0x000e2400000e00ff */
[----:B0-----:R-:W-:Y:S01]  /*4950*/  IADD3 R13, PT, PT, R29, R12, RZ ;  /* 0x0000000c1d0d7210 */ /* 0x001fe20007ffe0ff */
[----:B------:R-:W-:-:S04]  /*4960*/  IMAD.MOV.U32 R12, RZ, RZ, RZ ;  /* 0x000000ffff0c7224 */ /* 0x000fc800078e00ff */
[----:B------:R-:W-:-:S05]  /*4970*/  IMAD.HI R12, R13, -0x7ff87f8f, R12 ;  /* 0x800780710d0c7827 */ /* 0x000fca00078e020c */
[----:B------:R-:W-:-:S04]  /*4980*/  SHF.R.U32.HI R15, RZ, 0x1f, R12 ;  /* 0x0000001fff0f7819 */ /* 0x000fc8000001160c */
[----:B------:R-:W-:-:S05]  /*4990*/  LEA.HI.SX32 R15, R12, R15, 0x11 ;  /* 0x0000000f0c0f7211 */ /* 0x000fca00078f8aff */
[----:B------:R-:W-:Y:S01]  /*49a0*/  @P0 IMAD R29, R15, -0xfff1, R13 ;  /* 0xffff000f0f1d0824 */ /* 0x000fe200078e020d */
[----:B------:R-:W-:-:S04]  /*49b0*/  ISETP.NE.AND P0, PT, R5, 0x1f, PT ;  /* 0x0000001f0500780c */ /* 0x000fc80003f05270 */
[----:B------:R-:W0:Y:S09]  /*49c0*/  SHFL.UP PT, R12, R29, 0x10, RZ ;  /* 0x060000001d0c7989 */ /* 0x000e3200000e00ff */
[----:B------:R-:W-:Y:S01]  /*49d0*/  @!P0 LEA R31, R28, UR4, 0x2 ;  /* 0x000000041c1f8c11 */ /* 0x000fe2000f8e10ff */
[----:B0-----:R-:W-:-:S02]  /*49e0*/  IMAD.IADD R13, R29, 0x1, R12 ;  /* 0x000000011d0d7824 */ /* 0x001fc400078e020c */
[----:B------:R-:W-:-:S05]  /*49f0*/  HFMA2 R12, -RZ, RZ, 0, 0 ;  /* 0x00000000ff0c7431 */ /* 0x000fca00000001ff */
        /* <DEDUP_REMOVED lines=16> */
[----:B------:R-:W-:-:S03]  /*4b00*/  IMAD.MOV.U32 R24, RZ, RZ, RZ ;  /* 0x000000ffff187224 */ /* 0x000fc600078e00ff */
[----:B------:R-:W-:Y:S02]  /*4b10*/  IADD3 R25, PT, PT, R14, R13, RZ ;  /* 0x0000000d0e197210 */ /* 0x000fe40007ffe0ff */
        /* <DEDUP_REMOVED lines=14> */
[----:B------:R-:W-:Y:S02]  /*4c00*/  @P2 LEA.HI.SX32 R31, R24, R31, 0x11 ;  /* 0x0000001f181f2211 */ /* 0x000fe400078f8aff */
[----:B------:R-:W-:-:S03]  /*4c10*/  SHF.R.U32.HI R29, RZ, 0x1f, R12 ;  /* 0x0000001fff1d7819 */ /* 0x000fc6000001160c */
[----:B------:R-:W-:Y:S01]  /*4c20*/  @P0 IMAD R25, R31, -0xfff1, R13 ;  /* 0xffff000f1f190824 */ /* 0x000fe200078e020d */
[----:B------:R-:W-:-:S04]  /*4c30*/  LEA.HI.SX32 R29, R12, R29, 0x11 ;  /* 0x0000001d0c1d7211 */ /* 0x000fc800078f8aff */
[----:B------:R-:W-:Y:S01]  /*4c40*/  @P2 MOV R30, R25 ;  /* 0x00000019001e2202 */ /* 0x000fe20000000f00 */
[----:B------:R-:W-:Y:S01]  /*4c50*/  IMAD R15, R29, -0xfff1, R15 ;  /* 0xffff000f1d0f7824 */ /* 0x000fe200078e020f */
[----:B------:R-:W-:Y:S06]  /*4c60*/  @P2 BRA `(.L_x_32) ;  /* 0x0000000c00502947 */ /* 0x000fec0003800000 */
[----:B------:R-:W0:Y:S01]  /*4c70*/  S2UR UR5, SR_CgaCtaId ;  /* 0x00000000000579c3 */ /* 0x000e220000008800 */
[----:B------:R-:W-:Y:S01]  /*4c80*/  ISETP.NE.AND P2, PT, R0, RZ, PT ;  /* 0x000000ff0000720c */ /* 0x000fe20003f45270 */
[----:B------:R-:W-:Y:S01]  /*4c90*/  UMOV UR4, 0x400 ;  /* 0x0000040000047882 */ /* 0x000fe20000000000 */
[----:B------:R-:W-:Y:S01]  /*4ca0*/  IMAD.U32 R39, RZ, RZ, UR6 ;  /* 0x00000006ff277e24 */ /* 0x000fe2000f8e00ff */
[----:B------:R-:W-:-:S04]  /*4cb0*/  LOP3.LUT R32, RZ, R0, RZ, 0x33, !PT ;  /* 0x00000000ff207212 */ /* 0x000fc800078e33ff */
[----:B------:R-:W1:Y:S01]  /*4cc0*/  LDC.64 R24, c[0x0][0x390] ;  /* 0x0000e400ff187b82 */ /* 0x000e620000000a00 */
[----:B------:R-:W-:-:S05]  /*4cd0*/  IADD3 R32, PT, PT, R32, UR6, RZ ;  /* 0x0000000620207c10 */ /* 0x000fca000fffe0ff */
[----:B------:R-:W-:Y:S02]  /*4ce0*/  @!P2 IMAD.MOV.U32 R14, RZ, RZ, 0x64 ;  /* 0x00000064ff0ea424 */ /* 0x000fe400078e00ff */
[----:B------:R-:W2:Y:S01]  /*4cf0*/  LDC R12, c[0x0][0x370] ;  /* 0x0000dc00ff0c7b82 */ /* 0x000ea20000000800 */
[----:B0-----:R-:W-:Y:S01]  /*4d00*/  ULEA UR4, UR5, UR4, 0x18 ;  /* 0x0000000405047291 */ /* 0x001fe2000f8ec0ff */
[----:B-1----:R-:W-:-:S08]  /*4d10*/  IMAD.WIDE R38, R39, 0x8, R24 ;  /* 0x0000000827267825 */ /* 0x002fd000078e0218 */
[----:B------:R0:W-:Y:S04]  /*4d20*/  @!P2 STS [UR4+0xc], R15 ;  /* 0x00000c0fff00a988 */ /* 0x0001e80008000804 */
[----:B------:R0:W-:Y:S01]  /*4d30*/  @!P2 ST.E.64.STRONG.GPU desc[UR10][R38.64+0x100], R14 ;  /* 0x0001000e2600a985 */ /* 0x0001e2000c10fb0a */
[----:B--2---:R-:W-:-:S13]  /*4d40*/  ISETP.GT.U32.AND P1, PT, R12, 0x1f3, PT ;  /* 0x000001f30c00780c */ /* 0x004fda0003f24070 */
[----:B0-----:R-:W-:Y:S05]  /*4d50*/  @P1 BRA `(.L_x_33) ;  /* 0x0000000000081947 */ /* 0x001fea0003800000 */
[----:B------:R0:W-:Y:S06]  /*4d60*/  MEMBAR.SC.CTA ;  /* 0x0000000000007992 */ /* 0x0001ec0000000000 */
[----:B0-----:R-:W-:Y:S05]  /*4d70*/  BRA `(.L_x_34) ;  /* 0x0000000000087947 */ /* 0x001fea0003800000 */
.L_x_33:
[----:B------:R-:W-:Y:S05]  /*4d80*/  NANOSLEEP 0x1c2 ;  /* 0x000001c20000795d */ /* 0x000fea0003800000 */
[----:B------:R-:W-:Y:S01]  /*4d90*/  NOP ;  /* 0x0000000000007918 */ /* 0x000fe20000000000 */
.L_x_34:
[----:B------:R-:W-:-:S05]  /*4da0*/  IMAD.WIDE R24, R32, 0x8, R24 ;  /* 0x0000000820187825 */ /* 0x000fca00078e0218 */
[----:B------:R-:W2:Y:S01]  /*4db0*/  LD.E.64.STRONG.GPU R12, desc[UR10][R24.64+0x100] ;  /* 0x0001000a180c7980 */ /* 0x000ea2000c10fb00 */
[----:B------:R-:W-:Y:S01]  /*4dc0*/  UMOV UR4, 0xffffffff ;  /* 0xffffffff00047882 */ /* 0x000fe20000000000 */
[----:B--2---:R-:W-:Y:S02]  /*4dd0*/  ISETP.NE.AND P0, PT, R12, 0x63, PT ;  /* 0x000000630c00780c */ /* 0x004fe40003f05270 */
[----:B------:R-:W-:Y:S11]  /*4de0*/  BRA.DIV UR4, `(.L_x_35) ;  /* 0x0000002604c47947 */ /* 0x000ff6000b800000 */
[----:B------:R-:W-:-:S13]  /*4df0*/  VOTE.ANY P0, !P0 ;  /* 0x0000000000ff7806 */ /* 0x000fda0004000100 */
.L_x_87:
[----:B------:R-:W-:Y:S05]  /*4e00*/  @!P0 BRA `(.L_x_36) ;  /* 0x0000000000308947 */ /* 0x000fea0003800000 */
.L_x_40:
[----:B------:R-:W-:Y:S05]  /*4e10*/  YIELD ;  /* 0x0000000000007946 */ /* 0x000fea0003800000 */
[----:B------:R-:W-:Y:S05]  /*4e20*/  @P1 BRA `(.L_x_37) ;  /* 0x0000000000081947 */ /* 0x000fea0003800000 */
[----:B------:R0:W-:Y:S06]  /*4e30*/  MEMBAR.SC.CTA ;  /* 0x0000000000007992 */ /* 0x0001ec0000000000 */
[----:B0-----:R-:W-:Y:S05]  /*4e40*/  BRA `(.L_x_38) ;  /* 0x0000000000087947 */ /* 0x001fea0003800000 */
.L_x_37:
[----:B------:R-:W-:Y:S05]  /*4e50*/  NANOSLEEP 0x15e ;  /* 0x0000015e0000795d */ /* 0x000fea0003800000 */
[----:B------:R-:W-:Y:S01]  /*4e60*/  NOP ;  /* 0x0000000000007918 */ /* 0x000fe20000000000 */
.L_x_38:
[----:B------:R-:W2:Y:S01]  /*4e70*/  LD.E.64.STRONG.GPU R12, desc[UR10][R24.64+0x100] ;  /* 0x0001000a180c7980 */ /* 0x000ea2000c10fb00 */
[----:B------:R-:W-:Y:S01]  /*4e80*/  UMOV UR4, 0xffffffff ;  /* 0xffffffff00047882 */ /* 0x000fe20000000000 */
[----:B--2---:R-:W-:Y:S02]  /*4e90*/  ISETP.NE.AND P0, PT, R12, 0x63, PT ;  /* 0x000000630c00780c */ /* 0x004fe40003f05270 */
[----:B------:R-:W-:Y:S11]  /*4ea0*/  BRA.DIV UR4, `(.L_x_39) ;  /* 0x0000002604b47947 */ /* 0x000ff6000b800000 */
[----:B------:R-:W-:-:S13]  /*4eb0*/  VOTE.ANY P0, !P0 ;  /* 0x0000000000ff7806 */ /* 0x000fda0004000100 */
.L_x_90:
[----:B------:R-:W-:Y:S05]  /*4ec0*/  @P0 BRA `(.L_x_40) ;  /* 0xfffffffc00d00947 */ /* 0x000fea000383ffff */
.L_x_36:
        /* <DEDUP_REMOVED lines=9> */
[----:B------:R-:W-:Y:S01]  /*4f60*/  LOP3.LUT R25, R14, R25, RZ, 0xc, !PT ;  /* 0x000000190e197212 */ /* 0x000fe200078e0cff */
[----:B------:R-:W-:-:S03]  /*4f70*/  VIADD R14, R5, 0x10 ;  /* 0x00000010050e7836 */ /* 0x000fc60000000000 */
[----:B------:R-:W0:Y:S02]  /*4f80*/  POPC R29, R25 ;  /* 0x00000019001d7309 */ /* 0x000e240000000000 */
[----:B0-----:R-:W0:Y:S01]  /*4f90*/  SHFL.DOWN PT, R24, R13, 0x1, R29 ;  /* 0x082000000d187989 */ /* 0x001e2200000e001d */
[-C--:B------:R-:W-:Y:S02]  /*4fa0*/  ISETP.GE.AND P0, PT, R5, R29.reuse, PT ;  /* 0x0000001d0500720c */ /* 0x080fe40003f06270 */
[----:B------:R-:W-:-:S13]  /*4fb0*/  ISETP.GT.AND P3, PT, R14, R29, PT ;  /* 0x0000001d0e00720c */ /* 0x000fda0003f64270 */
[----:B------:R-:W-:Y:S02]  /*4fc0*/  @!P3 IMAD.MOV.U32 R28, RZ, RZ, RZ ;  /* 0x000000ffff1cb224 */ /* 0x000fe400078e00ff */
[----:B0-----:R-:W-:Y:S01]  /*4fd0*/  @!P0 IMAD.IADD R25, R13, 0x1, R24 ;  /* 0x000000010d198824 */ /* 0x001fe200078e0218 */
[----:B------:R-:W-:-:S05]  /*4fe0*/  @!P0 MOV R24, RZ ;  /* 0x000000ff00188202 */ /* 0x000fca0000000f00 */
        /* <DEDUP_REMOVED lines=11> */
[----:B------:R-:W-:Y:S02]  /*50a0*/  @!P0 LEA.HI.SX32 R24, R24, R35, 0x11 ;  /* 0x0000002318188211 */ /* 0x000fe400078f8aff */
[----:B------:R-:W-:-:S03]  /*50b0*/  IADD3 R35, PT, PT, R5, 0x4, RZ ;  /* 0x0000000405237810 */ /* 0x000fc60007ffe0ff */
[----:B------:R-:W-:-:S04]  /*50c0*/  @!P0 IMAD R24, R24, -0xfff1, R25 ;  /* 0xffff000f18188824 */ /* 0x000fc800078e0219 */
[----:B------:R-:W-:Y:S01]  /*50d0*/  @!P0 IMAD.MOV.U32 R13, RZ, RZ, R24 ;  /* 0x000000ffff0d8224 */ /* 0x000fe200078e0018 */
[----:B------:R-:W-:-:S04]  /*50e0*/  ISETP.GT.AND P0, PT, R35, R29, PT ;  /* 0x0000001d2300720c */ /* 0x000fc80003f04270 */
[----:B------:R-:W0:Y:S09]  /*50f0*/  SHFL.DOWN PT, R24, R13, 0x4, R29 ;  /* 0x088000000d187989 */ /* 0x000e3200000e001d */
[----:B0-----:R-:W-:Y:S02]  /*5100*/  @!P0 IMAD.IADD R25, R13, 0x1, R24 ;  /* 0x000000010d198824 */ /* 0x001fe400078e0218 */
[----:B------:R-:W-:-:S04]  /*5110*/  @!P0 IMAD.MOV.U32 R24, RZ, RZ, RZ ;  /* 0x000000ffff188224 */ /* 0x000fc800078e00ff */
[----:B------:R-:W-:-:S05]  /*5120*/  @!P0 IMAD.HI R24, R25, -0x7ff87f8f, R24 ;  /* 0x8007807119188827 */ /* 0x000fca00078e0218 */
[----:B------:R-:W-:-:S04]  /*5130*/  @!P0 SHF.R.U32.HI R37, RZ, 0x1f, R24 ;  /* 0x0000001fff258819 */ /* 0x000fc80000011618 */
[----:B------:R-:W-:-:S05]  /*5140*/  @!P0 LEA.HI.SX32 R24, R24, R37, 0x11 ;  /* 0x0000002518188211 */ /* 0x000fca00078f8aff */
[----:B------:R-:W-:-:S05]  /*5150*/  @!P0 IMAD R24, R24, -0xfff1, R25 ;  /* 0xffff000f18188824 */ /* 0x000fca00078e0219 */
[----:B------:R-:W-:Y:S02]  /*5160*/  @!P0 MOV R13, R24 ;  /* 0x00000018000d8202 */ /* 0x000fe40000000f00 */
[----:B------:R-:W-:-:S03]  /*5170*/  ISETP.GT.AND P0, PT, R36, R29, PT ;  /* 0x0000001d2400720c */ /* 0x000fc60003f04270 */
[----:B------:R-:W0:Y:S10]  /*5180*/  SHFL.DOWN PT, R24, R13, 0x8, R29 ;  /* 0x090000000d187989 */ /* 0x000e3400000e001d */
[----:B0-----:R-:W-:Y:S01]  /*5190*/  @!P0 IMAD.IADD R25, R13, 0x1, R24 ;  /* 0x000000010d198824 */ /* 0x001fe200078e0218 */
[----:B------:R-:W-:-:S05]  /*51a0*/  @!P0 MOV R24, RZ ;  /* 0x000000ff00188202 */ /* 0x000fca0000000f00 */
[----:B------:R-:W-:-:S05]  /*51b0*/  @!P0 IMAD.HI R24, R25, -0x7ff87f8f, R24 ;  /* 0x8007807119188827 */ /* 0x000fca00078e0218 */
[----:B------:R-:W-:-:S04]  /*51c0*/  @!P0 SHF.R.U32.HI R37, RZ, 0x1f, R24 ;  /* 0x0000001fff258819 */ /* 0x000fc80000011618 */
[----:B------:R-:W-:-:S05]  /*51d0*/  @!P0 LEA.HI.SX32 R24, R24, R37, 0x11 ;  /* 0x0000002518188211 */ /* 0x000fca00078f8aff */
[----:B------:R-:W-:-:S04]  /*51e0*/  @!P0 IMAD R24, R24, -0xfff1, R25 ;  /* 0xffff000f18188824 */ /* 0x000fc800078e0219 */
[----:B------:R-:W-:Y:S01]  /*51f0*/  @!P0 IMAD.MOV.U32 R13, RZ, RZ, R24 ;  /* 0x000000ffff0d8224 */ /* 0x000fe200078e0018 */
[----:B------:R-:W-:Y:S01]  /*5200*/  ISETP.NE.AND P0, PT, R12, 0x65, PT ;  /* 0x000000650c00780c */ /* 0x000fe20003f05270 */
[----:B------:R-:W0:Y:S03]  /*5210*/  LDC.64 R24, c[0x0][0x390] ;  /* 0x0000e400ff187b82 */ /* 0x000e260000000a00 */
[----:B------:R-:W1:Y:S09]  /*5220*/  SHFL.DOWN PT, R40, R13, 0x10, R29 ;  /* 0x0a0000000d287989 */ /* 0x000e7200000e001d */
[----:B------:R-:W-:-:S02]  /*5230*/  VOTE.ALL P0, P0 ;  /* 0x0000000000ff7806 */ /* 0x000fc40000000000 */
[----:B-1----:R-:W-:-:S05]  /*5240*/  @!P3 IADD3 R37, PT, PT, R13, R40, RZ ;  /* 0x000000280d25b210 */ /* 0x002fca0007ffe0ff */
[----:B------:R-:W-:Y:S02]  /*5250*/  @!P3 IMAD.MOV.U32 R29, RZ, RZ, R37 ;  /* 0x000000ffff1db224 */ /* 0x000fe400078e0025 */
[----:B------:R-:W-:-:S05]  /*5260*/  @!P3 IMAD.HI R12, R37, -0x7ff87f8f, R28 ;  /* 0x80078071250cb827 */ /* 0x000fca00078e021c */
[----:B------:R-:W-:-:S04]  /*5270*/  @!P3 SHF.R.U32.HI R41, RZ, 0x1f, R12 ;  /* 0x0000001fff29b819 */ /* 0x000fc8000001160c */
[----:B------:R-:W-:Y:S02]  /*5280*/  @!P3 LEA.HI.SX32 R40, R12, R41, 0x11 ;  /* 0x000000290c28b211 */ /* 0x000fe400078f8aff */
[----:B0-----:R-:W-:-:S03]  /*5290*/  IADD3 R12, P4, PT, R24, 0x100, RZ ;  /* 0x00000100180c7810 */ /* 0x001fc60007f9e0ff */
[----:B------:R-:W-:Y:S01]  /*52a0*/  @!P3 IMAD R40, R40, -0xfff1, R37 ;  /* 0xffff000f2828b824 */ /* 0x000fe200078e0225 */
[----:B------:R-:W-:-:S03]  /*52b0*/  IADD3.X R37, PT, PT, RZ, R25, RZ, P4, !PT ;  /* 0x00000019ff257210 */ /* 0x000fc600027fe4ff */
[----:B------:R-:W-:-:S07]  /*52c0*/  @!P3 IMAD.MOV.U32 R13, RZ, RZ, R40 ;  /* 0x000000ffff0db224 */ /* 0x000fce00078e0028 */
.L_x_99:
[----:B------:R-:W-:Y:S05]  /*52d0*/  @!P0 BRA `(.L_x_42) ;  /* 0x00000004005c8947 */ /* 0x000fea0003800000 */
.L_x_50:
[----:B------:R-:W-:Y:S01]  /*52e0*/  MOV R25, R37 ;  /* 0x0000002500197202 */ /* 0x000fe20000000f00 */
[----:B------:R-:W-:-:S04]  /*52f0*/  IMAD.MOV.U32 R24, RZ, RZ, R12 ;  /* 0x000000ffff187224 */ /* 0x000fc800078e000c */
[----:B------:R-:W-:-:S05]  /*5300*/  IMAD.WIDE R28, R32, 0x8, R24 ;  /* 0x00000008201c7825 */ /* 0x000fca00078e0218 */
[----:B------:R-:W2:Y:S01]  /*5310*/  LD.E.64.STRONG.GPU R24, desc[UR10][R28.64+-0x100] ;  /* 0xffff000a1c187980 */ /* 0x000ea2000c10fb00 */
[----:B------:R-:W-:Y:S05]  /*5320*/  YIELD ;  /* 0x0000000000007946 */ /* 0x000fea0003800000 */
[----:B------:R-:W-:Y:S01]  /*5330*/  UMOV UR4, 0xffffffff ;  /* 0xffffffff00047882 */ /* 0x000fe20000000000 */
[----:B--2---:R-:W-:Y:S02]  /*5340*/  ISETP.NE.AND P0, PT, R24, 0x63, PT ;  /* 0x000000631800780c */ /* 0x004fe40003f05270 */
[----:B------:R-:W-:Y:S11]  /*5350*/  BRA.DIV UR4, `(.L_x_43) ;  /* 0x0000002a043c7947 */ /* 0x000ff6000b800000 */
[----:B------:R-:W-:-:S13]  /*5360*/  VOTE.ANY P0, !P0 ;  /* 0x0000000000ff7806 */ /* 0x000fda0004000100 */
.L_x_102:
[----:B------:R-:W-:Y:S05]  /*5370*/  @!P0 BRA `(.L_x_44) ;  /* 0x0000000000308947 */ /* 0x000fea0003800000 */
.L_x_48:
[----:B------:R-:W-:Y:S05]  /*5380*/  YIELD ;  /* 0x0000000000007946 */ /* 0x000fea0003800000 */
[----:B------:R-:W-:Y:S05]  /*5390*/  @P1 BRA `(.L_x_45) ;  /* 0x0000000000081947 */ /* 0x000fea0003800000 */
[----:B------:R0:W-:Y:S06]  /*53a0*/  MEMBAR.SC.CTA ;  /* 0x0000000000007992 */ /* 0x0001ec0000000000 */
[----:B0-----:R-:W-:Y:S05]  /*53b0*/  BRA `(.L_x_46) ;  /* 0x0000000000087947 */ /* 0x001fea0003800000 */
.L_x_45:
[----:B------:R-:W-:Y:S05]  /*53c0*/  NANOSLEEP 0x15e ;  /* 0x0000015e0000795d */ /* 0x000fea0003800000 */
[----:B------:R-:W-:Y:S01]  /*53d0*/  NOP ;  /* 0x0000000000007918 */ /* 0x000fe20000000000 */
.L_x_46:
[----:B------:R-:W2:Y:S01]  /*53e0*/  LD.E.64.STRONG.GPU R24, desc[UR10][R28.64+-0x100] ;  /* 0xffff000a1c187980 */ /* 0x000ea2000c10fb00 */
[----:B------:R-:W-:Y:S01]  /*53f0*/  UMOV UR4, 0xffffffff ;  /* 0xffffffff00047882 */ /* 0x000fe20000000000 */
[----:B--2---:R-:W-:Y:S02]  /*5400*/  ISETP.NE.AND P0, PT, R24, 0x63, PT ;  /* 0x000000631800780c */ /* 0x004fe40003f05270 */
[----:B------:R-:W-:Y:S11]  /*5410*/  BRA.DIV UR4, `(.L_x_47) ;  /* 0x0000002a042c7947 */ /* 0x000ff6000b800000 */
[----:B------:R-:W-:-:S13]  /*5420*/  VOTE.ANY P0, !P0 ;  /* 0x0000000000ff7806 */ /* 0x000fda0004000100 */
.L_x_105:
[----:B------:R-:W-:Y:S05]  /*5430*/  @P0 BRA `(.L_x_48) ;  /* 0xfffffffc00d00947 */ /* 0x000fea000383ffff */
.L_x_44:
[----:B------:R-:W-:Y:S01]  /*5440*/  UMOV UR4, 0xffffffff ;  /* 0xffffffff00047882 */ /* 0x000fe20000000000 */
[----:B------:R-:W-:Y:S02]  /*5450*/  ISETP.NE.AND P0, PT, R24, 0x65, PT ;  /* 0x000000651800780c */ /* 0x000fe40003f05270 */
[----:B------:R-:W-:Y:S11]  /*5460*/  BRA.DIV UR4, `(.L_x_49) ;  /* 0x0000002a04387947 */ /* 0x000ff6000b800000 */
[----:B------:R-:W-:Y:S02]  /*5470*/  VOTE.ANY R14, PT, !P0 ;  /* 0x00000000000e7806 */ /* 0x000fe400040e0100 */
[----:B------:R-:W-:Y:S02]  /*5480*/  IADD3 R32, PT, PT, R32, -0x20, RZ ;  /* 0xffffffe020207810 */ /* 0x000fe40007ffe0ff */
[----:B------:R-:W-:-:S05]  /*5490*/  LOP3.LUT R14, R14, 0x80000000, R33, 0xec, !PT ;  /* 0x800000000e0e7812 */ /* 0x000fca00078eec21 */
[----:B------:R-:W-:-:S05]  /*54a0*/  VIADD R29, R14, 0xffffffff ;  /* 0xffffffff0e1d7836 */ /* 0x000fca0000000000 */
[----:B------:R-:W-:-:S04]  /*54b0*/  LOP3.LUT R29, R14, R29, RZ, 0xc, !PT ;  /* 0x0000001d0e1d7212 */ /* 0x000fc800078e0cff */
[----:B------:R-:W0:Y:S02]  /*54c0*/  POPC R40, R29 ;  /* 0x0000001d00287309 */ /* 0x000e240000000000 */
[----:B0-----:R-:W0:Y:S01]  /*54d0*/  SHFL.DOWN PT, R42, R25, 0x1, R40 ;  /* 0x08200000192a7989 */ /* 0x001e2200000e0028 */
[----:B------:R-:W-:-:S13]  /*54e0*/  ISETP.GE.AND P0, PT, R5, R40, PT ;  /* 0x000000280500720c */ /* 0x000fda0003f06270 */
[----:B------:R-:W-:Y:S01]  /*54f0*/  @!P0 MOV R28, RZ ;  /* 0x000000ff001c8202 */ /* 0x000fe20000000f00 */
[----:B0-----:R-:W-:-:S04]  /*5500*/  @!P0 IMAD.IADD R41, R25, 0x1, R42 ;  /* 0x0000000119298824 */ /* 0x001fc800078e022a */
        /* <DEDUP_REMOVED lines=31> */
[----:B------:R-:W-:Y:S01]  /*5700*/  @!P0 IMAD R42, R42, -0xfff1, R29 ;  /* 0xffff000f2a2a8824 */ /* 0x000fe200078e021d */
[----:B------:R-:W-:-:S03]  /*5710*/  IADD3 R29, PT, PT, R5, 0x10, RZ ;  /* 0x00000010051d7810 */ /* 0x000fc60007ffe0ff */
[----:B------:R-:W-:Y:S01]  /*5720*/  @!P0 IMAD.MOV.U32 R25, RZ, RZ, R42 ;  /* 0x000000ffff198224 */ /* 0x000fe200078e002a */
[----:B------:R-:W-:-:S04]  /*5730*/  ISETP.GT.AND P0, PT, R29, R40, PT ;  /* 0x000000281d00720c */ /* 0x000fc80003f04270 */
[----:B------:R-:W0:Y:S09]  /*5740*/  SHFL.DOWN PT, R42, R25, 0x10, R40 ;  /* 0x0a000000192a7989 */ /* 0x000e3200000e0028 */
[----:B------:R-:W-:Y:S02]  /*5750*/  @!P0 IMAD.MOV.U32 R28, RZ, RZ, RZ ;  /* 0x000000ffff1c8224 */ /* 0x000fe400078e00ff */
[----:B0-----:R-:W-:-:S04]  /*5760*/  @!P0 IMAD.IADD R29, R25, 0x1, R42 ;  /* 0x00000001191d8824 */ /* 0x001fc800078e022a */
[----:B------:R-:W-:-:S04]  /*5770*/  @!P0 IMAD.HI R41, R29, -0x7ff87f8f, R28 ;  /* 0x800780711d298827 */ /* 0x000fc800078e021c */
[----:B------:R-:W-:Y:S01]  /*5780*/  IMAD.MOV.U32 R28, RZ, RZ, RZ ;  /* 0x000000ffff1c7224 */ /* 0x000fe200078e00ff */
[----:B------:R-:W-:-:S04]  /*5790*/  @!P0 SHF.R.U32.HI R42, RZ, 0x1f, R41 ;  /* 0x0000001fff2a8819 */ /* 0x000fc80000011629 */
[----:B------:R-:W-:-:S05]  /*57a0*/  @!P0 LEA.HI.SX32 R42, R41, R42, 0x11 ;  /* 0x0000002a292a8211 */ /* 0x000fca00078f8aff */
[----:B------:R-:W-:-:S05]  /*57b0*/  @!P0 IMAD R42, R42, -0xfff1, R29 ;  /* 0xffff000f2a2a8824 */ /* 0x000fca00078e021d */
[----:B------:R-:W-:Y:S02]  /*57c0*/  @!P0 MOV R25, R42 ;  /* 0x0000002a00198202 */ /* 0x000fe40000000f00 */
[----:B------:R-:W-:-:S03]  /*57d0*/  ISETP.NE.AND P0, PT, R24, 0x65, PT ;  /* 0x000000651800780c */ /* 0x000fc60003f05270 */
[----:B------:R-:W-:-:S04]  /*57e0*/  IMAD.IADD R29, R25, 0x1, R13 ;  /* 0x00000001191d7824 */ /* 0x000fc800078e020d */
[----:B------:R-:W-:-:S05]  /*57f0*/  IMAD.HI R13, R29, -0x7ff87f8f, R28 ;  /* 0x800780711d0d7827 */ /* 0x000fca00078e021c */
[----:B------:R-:W-:Y:S02]  /*5800*/  SHF.R.U32.HI R14, RZ, 0x1f, R13 ;  /* 0x0000001fff0e7819 */ /* 0x000fe4000001160d */
[----:B------:R-:W-:Y:S02]  /*5810*/  VOTE.ALL P0, P0 ;  /* 0x0000000000ff7806 */ /* 0x000fe40000000000 */
[----:B------:R-:W-:-:S05]  /*5820*/  LEA.HI.SX32 R13, R13, R14, 0x11 ;  /* 0x0000000e0d0d7211 */ /* 0x000fca00078f8aff */
[----:B------:R-:W-:-:S07]  /*5830*/  IMAD R13, R13, -0xfff1, R29 ;  /* 0xffff000f0d0d7824 */ /* 0x000fce00078e021d */
.L_x_114:
[----:B------:R-:W-:Y:S05]  /*5840*/  @P0 BRA `(.L_x_50) ;  /* 0xfffffff800a40947 */ /* 0x000fea000383ffff */
.L_x_42:
[----:B------:R-:W-:Y:S01]  /*5850*/  ISETP.NE.AND P0, PT, R5, RZ, PT ;  /* 0x000000ff0500720c */ /* 0x000fe20003f05270 */
[----:B------:R-:W-:-:S12]  /*5860*/  BSSY.RECONVERGENT B1, `(.L_x_51) ;  /* 0x0000012000017945 */ /* 0x000fd80003800200 */
[----:B------:R-:W0:Y:S01]  /*5870*/  @!P0 S2R R12, SR_CgaCtaId ;  /* 0x00000000000c8919 */ /* 0x000e220000008800 */
[----:B------:R-:W-:-:S04]  /*5880*/  @!P0 MOV R5, 0x400 ;  /* 0x0000040000058802 */ /* 0x000fc80000000f00 */
[----:B0-----:R-:W-:Y:S01]  /*5890*/  @!P0 LEA R24, R12, R5, 0x18 ;  /* 0x000000050c188211 */ /* 0x001fe200078ec0ff */
[----:B------:R-:W-:Y:S06]  /*58a0*/  @P2 BRA `(.L_x_52) ;  /* 0x0000000000342947 */ /* 0x000fec0003800000 */
[----:B------:R-:W0:Y:S01]  /*58b0*/  S2UR UR5, SR_CgaCtaId ;  /* 0x00000000000579c3 */ /* 0x000e220000008800 */
[----:B------:R-:W-:Y:S01]  /*58c0*/  IMAD.IADD R15, R15, 0x1, R13 ;  /* 0x000000010f0f7824 */ /* 0x000fe200078e020d */
[----:B------:R-:W-:Y:S01]  /*58d0*/  UMOV UR4, 0x400 ;  /* 0x0000040000047882 */ /* 0x000fe20000000000 */
[----:B------:R-:W-:-:S04]  /*58e0*/  IMAD.MOV.U32 R14, RZ, RZ, RZ ;  /* 0x000000ffff0e7224 */ /* 0x000fc800078e00ff */
[----:B------:R-:W-:-:S04]  /*58f0*/  IMAD.HI R5, R15, -0x7ff87f8f, R14 ;  /* 0x800780710f057827 */ /* 0x000fc800078e020e */
[----:B------:R-:W-:Y:S01]  /*5900*/  HFMA2 R14, -RZ, RZ, 0, 6.020069122314453125e-06 ;  /* 0x00000065ff0e7431 */ /* 0x000fe200000001ff */
[----:B------:R-:W-:-:S04]  /*5910*/  SHF.R.U32.HI R12, RZ, 0x1f, R5 ;  /* 0x0000001fff0c7819 */ /* 0x000fc80000011605 */
[----:B------:R-:W-:-:S05]  /*5920*/  LEA.HI.SX32 R5, R5, R12, 0x11 ;  /* 0x0000000c05057211 */ /* 0x000fca00078f8aff */
[----:B------:R-:W-:Y:S01]  /*5930*/  IMAD R15, R5, -0xfff1, R15 ;  /* 0xffff000f050f7824 */ /* 0x000fe200078e020f */
[----:B0-----:R-:W-:-:S04]  /*5940*/  ULEA UR4, UR5, UR4, 0x18 ;  /* 0x0000000405047291 */ /* 0x001fc8000f8ec0ff */
[----:B------:R0:W-:Y:S05]  /*5950*/  ST.E.64.STRONG.GPU desc[UR10][R38.64+0x100], R14 ;  /* 0x0001000e26007985 */ /* 0x0001ea000c10fb0a */
[----:B------:R0:W-:Y:S04]  /*5960*/  STS [UR4+0x8], R15 ;  /* 0x0000080fff007988 */ /* 0x0001e80008000804 */
[----:B------:R0:W-:Y:S02]  /*5970*/  STS [UR4+0x4], R13 ;  /* 0x0000040dff007988 */ /* 0x0001e40008000804 */
.L_x_52:
[----:B------:R-:W-:Y:S05]  /*5980*/  BSYNC.RECONVERGENT B1 ;  /* 0x0000000000017941 */ /* 0x000fea0003800200 */
.L_x_51:
[----:B------:R1:W-:Y:S01]  /*5990*/  @!P0 STS [R24+0x24], R13 ;  /* 0x0000240d18008388 */ /* 0x0003e20000000800 */
[----:B------:R-:W-:-:S07]  /*59a0*/  @!P0 IMAD.MOV.U32 R30, RZ, RZ, R13 ;  /* 0x000000ffff1e8224 */ /* 0x000fce00078e000d */
.L_x_32:
        /* <DEDUP_REMOVED lines=12> */
[----:B------:R-:W-:-:S04]  /*5a70*/  SHF.R.U32.HI R12, RZ, 0x1f, R5 ;  /* 0x0000001fff0c7819 */ /* 0x000fc80000011605 */
[----:B------:R-:W-:-:S05]  /*5a80*/  LEA.HI.SX32 R5, R5, R12, 0x11 ;  /* 0x0000000c05057211 */ /* 0x000fca00078f8aff */
[----:B------:R-:W-:-:S07]  /*5a90*/  IMAD R30, R5, -0xfff1, R31 ;  /* 0xffff000f051e7824 */ /* 0x000fce00078e021f */
.L_x_54:
[----:B------:R-:W-:Y:S05]  /*5aa0*/  BSYNC.RECONVERGENT B1 ;  /* 0x0000000000017941 */ /* 0x000fea0003800200 */
.L_x_53:
[----:B------:R-:W-:Y:S02]  /*5ab0*/  IMAD.IADD R31, R7, 0x1, R30 ;  /* 0x00000001071f7824 */ /* 0x000fe400078e021e */
[----:B------:R-:W-:-:S04]  /*5ac0*/  IMAD.MOV.U32 R30, RZ, RZ, RZ ;  /* 0x000000ffff1e7224 */ /* 0x000fc800078e00ff */
[----:B------:R-:W-:-:S05]  /*5ad0*/  IMAD.HI R5, R31, -0x7ff87f8f, R30 ;  /* 0x800780711f057827 */ /* 0x000fca00078e021e */
[----:B------:R-:W-:-:S04]  /*5ae0*/  SHF.R.U32.HI R12, RZ, 0x1f, R5 ;  /* 0x0000001fff0c7819 */ /* 0x000fc80000011605 */
[----:B------:R-:W-:-:S05]  /*5af0*/  LEA.HI.SX32 R5, R5, R12, 0x11 ;  /* 0x0000000c05057211 */ /* 0x000fca00078f8aff */
[----:B------:R-:W-:-:S07]  /*5b00*/  IMAD R7, R5, -0xfff1, R31 ;  /* 0xffff000f05077824 */ /* 0x000fce00078e021f */
.L_x_31:
[----:B------:R-:W-:Y:S05]  /*5b10*/  BSYNC B0 ;  /* 0x0000000000007941 */ /* 0x000fea0003800000 */
.L_x_27:
[----:B01----:R-:W-:Y:S01]  /*5b20*/  IADD3 R13, PT, PT, R8, R7, RZ ;  /* 0x00000007080d7210 */ /* 0x003fe20007ffe0ff */
[----:B------:R-:W-:Y:S02]  /*5b30*/  IMAD.MOV.U32 R12, RZ, RZ, RZ ;  /* 0x000000ffff0c7224 */ /* 0x000fe400078e00ff */
[----:B------:R-:W-:Y:S01]  /*5b40*/  HFMA2 R14, -RZ, RZ, 0, 0 ;  /* 0x00000000ff0e7431 */ /* 0x000fe200000001ff */
[----:B------:R-:W0:Y:S08]  /*5b50*/  S2UR UR5, SR_CgaCtaId ;  /* 0x00000000000579c3 */ /* 0x000e300000008800 */
[----:B------:R-:W-:Y:S01]  /*5b60*/  BAR.SYNC.DEFER_BLOCKING 0x0 ;  /* 0x0000000000007b1d */ /* 0x000fe20000010000 */
[----:B------:R-:W-:Y:S01]  /*5b70*/  IMAD.HI R5, R13, -0x7ff87f8f, R12 ;  /* 0x800780710d057827 */ /* 0x000fe200078e020c */
[----:B------:R-:W-:-:S04]  /*5b80*/  ISETP.NE.AND P0, PT, R0, RZ, PT ;  /* 0x000000ff0000720c */ /* 0x000fc80003f05270 */
[----:B------:R-:W-:Y:S01]  /*5b90*/  SHF.R.U32.HI R8, RZ, 0x1f, R5 ;  /* 0x0000001fff087819 */ /* 0x000fe20000011605 */
[----:B------:R-:W-:-:S03]  /*5ba0*/  UMOV UR4, 0x400 ;  /* 0x0000040000047882 */ /* 0x000fc60000000000 */
[----:B------:R-:W-:-:S05]  /*5bb0*/  LEA.HI.SX32 R5, R5, R8, 0x11 ;  /* 0x0000000805057211 */ /* 0x000fca00078f8aff */
[----:B------:R-:W-:-:S04]  /*5bc0*/  IMAD R8, R5, -0xfff1, R13 ;  /* 0xffff000f05087824 */ /* 0x000fc800078e020d */
[----:B------:R-:W-:-:S04]  /*5bd0*/  IMAD.IADD R13, R9, 0x1, R8 ;  /* 0x00000001090d7824 */ /* 0x000fc800078e0208 */
[----:B------:R-:W-:Y:S01]  /*5be0*/  IMAD.HI R5, R13, -0x7ff87f8f, R12 ;  /* 0x800780710d057827 */ /* 0x000fe200078e020c */
[----:B0-----:R-:W-:-:S04]  /*5bf0*/  ULEA UR4, UR5, UR4, 0x18 ;  /* 0x0000000405047291 */ /* 0x001fc8000f8ec0ff */
        /* <DEDUP_REMOVED lines=9> */
[----:B------:R-:W-:-:S04]  /*5c90*/  IMAD.IADD R13, R11, 0x1, R10 ;  /* 0x000000010b0d7824 */ /* 0x000fc800078e020a */
        /* <DEDUP_REMOVED lines=20> */
[----:B------:R-:W-:Y:S02]  /*5de0*/  IMAD R16, R14, -0xfff1, R15 ;  /* 0xffff000f0e107824 */ /* 0x000fe400078e020f */
[----:B------:R-:W-:-:S03]  /*5df0*/  IMAD.MOV.U32 R14, RZ, RZ, RZ ;  /* 0x000000ffff0e7224 */ /* 0x000fc600078e00ff */
[----:B------:R-:W-:-:S05]  /*5e00*/  IADD3 R15, PT, PT, R19, R16, RZ ;  /* 0x00000010130f7210 */ /* 0x000fca0007ffe0ff */
        /* <DEDUP_REMOVED lines=20> */
[----:B------:R-:W-:Y:S01]  /*5f50*/  LEA.HI.SX32 R19, R14, R19, 0x11 ;  /* 0x000000130e137211 */ /* 0x000fe200078f8aff */
[----:B------:R-:W-:-:S04]  /*5f60*/  HFMA2 R14, -RZ, RZ, 0, 0 ;  /* 0x00000000ff0e7431 */ /* 0x000fc800000001ff */
[----:B------:R-:W-:-:S04]  /*5f70*/  IMAD R20, R19, -0xfff1, R15 ;  /* 0xffff000f13147824 */ /* 0x000fc800078e020f */
[----:B------:R-:W-:Y:S02]  /*5f80*/  IMAD.IADD R15, R23, 0x1, R20 ;  /* 0x00000001170f7824 */ /* 0x000fe400078e0214 */
[----:B------:R-:W0:Y:S02]  /*5f90*/  S2R R23, SR_LANEID ;  /* 0x0000000000177919 */ /* 0x000e240000000000 */
[----:B------:R-:W-:-:S05]  /*5fa0*/  IMAD.HI R14, R15, -0x7ff87f8f, R14 ;  /* 0x800780710f0e7827 */ /* 0x000fca00078e020e */
[----:B------:R-:W-:-:S04]  /*5fb0*/  SHF.R.U32.HI R19, RZ, 0x1f, R14 ;  /* 0x0000001fff137819 */ /* 0x000fc8000001160e */
[----:B------:R-:W-:Y:S01]  /*5fc0*/  LEA.HI.SX32 R19, R14, R19, 0x11 ;  /* 0x000000130e137211 */ /* 0x000fe200078f8aff */
[----:B------:R-:W-:-:S04]  /*5fd0*/  IMAD.MOV.U32 R14, RZ, RZ, RZ ;  /* 0x000000ffff0e7224 */ /* 0x000fc800078e00ff */
[----:B------:R-:W-:-:S04]  /*5fe0*/  IMAD R19, R19, -0xfff1, R15 ;  /* 0xffff000f13137824 */ /* 0x000fc800078e020f */
[----:B------:R-:W-:-:S04]  /*5ff0*/  IMAD.IADD R15, R26, 0x1, R19 ;  /* 0x000000011a0f7824 */ /* 0x000fc800078e0213 */
[----:B------:R-:W-:-:S05]  /*6000*/  IMAD.HI R14, R15, -0x7ff87f8f, R14 ;  /* 0x800780710f0e7827 */ /* 0x000fca00078e020e */
[----:B------:R-:W-:Y:S01]  /*6010*/  SHF.R.U32.HI R21, RZ, 0x1f, R14 ;  /* 0x0000001fff157819 */ /* 0x000fe2000001160e */
[----:B0-----:R-:W-:-:S03]  /*6020*/  IMAD R24, R23, 0x38, R6 ;  /* 0x0000003817187824 */ /* 0x001fc600078e0206 */
[----:B------:R-:W-:Y:S01]  /*6030*/  LEA.HI.SX32 R21, R14, R21, 0x11 ;  /* 0x000000150e157211 */ /* 0x000fe200078f8aff */
[----:B------:R-:W-:Y:S01]  /*6040*/  IMAD.MOV.U32 R14, RZ, RZ, RZ ;  /* 0x000000ffff0e7224 */ /* 0x000fe200078e00ff */
[----:B------:R0:W-:Y:S03]  /*6050*/  STS [R24+0x14], R12 ;  /* 0x0000140c18007388 */ /* 0x0001e60000000800 */
[----:B------:R-:W-:Y:S01]  /*6060*/  IMAD R22, R21, -0xfff1, R15 ;  /* 0xffff000f15167824 */ /* 0x000fe200078e020f */
[----:B------:R-:W-:Y:S04]  /*6070*/  STS [R24], R7 ;  /* 0x0000000718007388 */ /* 0x000fe80000000800 */
[----:B------:R-:W-:Y:S01]  /*6080*/  IADD3 R15, PT, PT, R27, R22, RZ ;  /* 0x000000161b0f7210 */ /* 0x000fe20007ffe0ff */
[----:B------:R1:W-:Y:S01]  /*6090*/  STS [R24+0x4], R8 ;  /* 0x0000040818007388 */ /* 0x0003e20000000800 */
[----:B0-----:R-:W-:-:S03]  /*60a0*/  IMAD.U32 R12, RZ, RZ, UR7 ;  /* 0x00000007ff0c7e24 */ /* 0x001fc6000f8e00ff */
[----:B------:R-:W-:Y:S01]  /*60b0*/  IMAD.HI R0, R15, -0x7ff87f8f, R14 ;  /* 0x800780710f007827 */ /* 0x000fe200078e020e */
[----:B------:R-:W-:Y:S04]  /*60c0*/  STS [R24+0x8], R5 ;  /* 0x0000080518007388 */ /* 0x000fe80000000800 */
[----:B------:R-:W-:Y:S01]  /*60d0*/  SHF.R.U32.HI R21, RZ, 0x1f, R0 ;  /* 0x0000001fff157819 */ /* 0x000fe20000011600 */
[----:B------:R-:W-:Y:S03]  /*60e0*/  STS [R24+0xc], R10 ;  /* 0x00000c0a18007388 */ /* 0x000fe60000000800 */
[----:B------:R-:W-:Y:S01]  /*60f0*/  LEA.HI.SX32 R21, R0, R21, 0x11 ;  /* 0x0000001500157211 */ /* 0x000fe200078f8aff */
[----:B------:R0:W-:Y:S04]  /*6100*/  STS [R24+0x10], R9 ;  /* 0x0000100918007388 */ /* 0x0001e80000000800 */
[----:B------:R-:W-:Y:S01]  /*6110*/  IMAD R21, R21, -0xfff1, R15 ;  /* 0xffff000f15157824 */ /* 0x000fe200078e020f */
[----:B------:R-:W-:Y:S04]  /*6120*/  STS [R24+0x18], R11 ;  /* 0x0000180b18007388 */ /* 0x000fe80000000800 */
[----:B------:R-:W-:Y:S04]  /*6130*/  STS [R24+0x1c], R16 ;  /* 0x00001c1018007388 */ /* 0x000fe80000000800 */
[----:B------:R-:W-:Y:S04]  /*6140*/  STS [R24+0x20], R13 ;  /* 0x0000200d18007388 */ /* 0x000fe80000000800 */
[----:B------:R-:W-:Y:S04]  /*6150*/  STS [R24+0x24], R18 ;  /* 0x0000241218007388 */ /* 0x000fe80000000800 */
[----:B------:R-:W-:Y:S04]  /*6160*/  STS [R24+0x28], R17 ;  /* 0x0000281118007388 */ /* 0x000fe80000000800 */
[----:B------:R-:W-:Y:S04]  /*6170*/  STS [R24+0x2c], R20 ;  /* 0x00002c1418007388 */ /* 0x000fe80000000800 */
[----:B------:R-:W-:Y:S04]  /*6180*/  STS [R24+0x30], R19 ;  /* 0x0000301318007388 */ /* 0x000fe80000000800 */
[----:B------:R-:W-:Y:S04]  /*6190*/  STS [R24+0x34], R22 ;  /* 0x0000341618007388 */ /* 0x000fe80000000800 */
[----:B------:R-:W-:Y:S01]  /*61a0*/  STS [R24+0x38], R21 ;  /* 0x0000381518007388 */ /* 0x000fe20000000800 */
[----:B------:R-:W-:-:S03]  /*61b0*/  NOP ;  /* 0x0000000000007918 */ /* 0x000fc60000000000 */
[----:B------:R-:W-:Y:S04]  /*61c0*/  LDS R5, [R6] ;  /* 0x0000000006057984 */ /* 0x000fe80000000800 */
[----:B------:R-:W-:Y:S04]  /*61d0*/  LDS R7, [R6+0x80] ;  /* 0x0000800006077984 */ /* 0x000fe80000000800 */
        /* <DEDUP_REMOVED lines=12> */
[----:B------:R2:W-:Y:S04]  /*62a0*/  LDS R35, [R6+0x700] ;  /* 0x0007000006237984 */ /* 0x0005e80000000800 */
[----:B------:R3:W-:Y:S01]  /*62b0*/  @!P0 STS [UR4+0x1e00], R12 ;  /* 0x001e000cff008988 */ /* 0x0007e20008000804 */
[----:B------:R-:W-:Y:S06]  /*62c0*/  BAR.SYNC.DEFER_BLOCKING 0x0 ;  /* 0x0000000000007b1d */ /* 0x000fec0000010000 */
[----:B------:R-:W1:Y:S01]  /*62d0*/  S2R R0, SR_TID.X ;  /* 0x0000000000007919 */ /* 0x000e620000002100 */
[----:B------:R-:W4:Y:S01]  /*62e0*/  LDS R37, [UR4+0x1e00] ;  /* 0x001e0004ff257984 */ /* 0x000f220008000800 */
[----:B------:R-:W5:Y:S01]  /*62f0*/  LDCU.64 UR4, c[0x0][0x388] ;  /* 0x00007100ff0477ac */ /* 0x000f620008000a00 */
[----:B-1----:R-:W-:-:S02]  /*6300*/  LOP3.LUT R8, R0, 0x1f, RZ, 0xc0, !PT ;  /* 0x0000001f00087812 */ /* 0x002fc400078ec0ff */
[----:B0-----:R-:W-:-:S05]  /*6310*/  LOP3.LUT R9, R0, 0x3e0, RZ, 0xc0, !PT ;  /* 0x000003e000097812 */ /* 0x001fca00078ec0ff */
[----:B------:R-:W-:-:S04]  /*6320*/  IMAD R10, R9, 0xf, R8 ;  /* 0x0000000f090a7824 */ /* 0x000fc800078e0208 */
[C---:B--2---:R-:W-:Y:S01]  /*6330*/  VIADD R6, R10.reuse, 0x20 ;  /* 0x000000200a067836 */ /* 0x044fe20000000000 */
[C---:B------:R-:W-:Y:S01]  /*6340*/  IADD3 R0, P0, PT, R10.reuse, UR12, RZ ;  /* 0x0000000c0a007c10 */ /* 0x040fe2000ff1e0ff */
[C---:B---3--:R-:W-:Y:S01]  /*6350*/  VIADD R12, R10.reuse, 0x40 ;  /* 0x000000400a0c7836 */ /* 0x048fe20000000000 */
[----:B------:R-:W-:Y:S02]  /*6360*/  IADD3 R14, PT, PT, R10, 0xc0, RZ ;  /* 0x000000c00a0e7810 */ /* 0x000fe40007ffe0ff */
[----:B------:R-:W-:Y:S02]  /*6370*/  IADD3.X R9, PT, PT, RZ, UR13, RZ, P0, !PT ;  /* 0x0000000dff097c10 */ /* 0x000fe400087fe4ff */
[----:B-----5:R-:W-:-:S04]  /*6380*/  LEA R8, P0, R0, UR4, 0x2 ;  /* 0x0000000400087c11 */ /* 0x020fc8000f8010ff */
[----:B------:R-:W-:Y:S02]  /*6390*/  LEA.HI.X R9, R0, UR5, R9, 0x2, P0 ;  /* 0x0000000500097c11 */ /* 0x000fe400080f1409 */
[CC--:B----4-:R-:W-:Y:S02]  /*63a0*/  ISETP.GE.AND P3, PT, R10.reuse, R37.reuse, PT ;  /* 0x000000250a00720c */ /* 0x0d0fe40003f66270 */
[----:B------:R-:W-:Y:S02]  /*63b0*/  IADD3 R0, PT, PT, R10, 0x60, RZ ;  /* 0x000000600a007810 */ /* 0x000fe40007ffe0ff */
[-C--:B------:R-:W-:Y:S01]  /*63c0*/  ISETP.GE.AND P4, PT, R6, R37.reuse, PT ;  /* 0x000000250600720c */ /* 0x080fe20003f86270 */
[----:B------:R-:W-:Y:S01]  /*63d0*/  VIADD R6, R10, 0x80 ;  /* 0x000000800a067836 */ /* 0x000fe20000000000 */
[-C--:B------:R-:W-:Y:S01]  /*63e0*/  ISETP.GE.AND P5, PT, R12, R37.reuse, PT ;  /* 0x000000250c00720c */ /* 0x080fe20003fa6270 */
[----:B------:R-:W-:Y:S01]  /*63f0*/  VIADD R12, R10, 0xa0 ;  /* 0x000000a00a0c7836 */ /* 0x000fe20000000000 */
[-C--:B------:R-:W-:Y:S01]  /*6400*/  ISETP.GE.AND P6, PT, R0, R37.reuse, PT ;  /* 0x000000250000720c */ /* 0x080fe20003fc6270 */
[----:B------:R-:W-:Y:S01]  /*6410*/  VIADD R0, R10, 0xe0 ;  /* 0x000000e00a007836 */ /* 0x000fe20000000000 */
[-C--:B------:R-:W-:Y:S01]  /*6420*/  ISETP.GE.AND P0, PT, R6, R37.reuse, PT ;  /* 0x000000250600720c */ /* 0x080fe20003f06270 */
[----:B------:R-:W-:Y:S01]  /*6430*/  VIADD R6, R10, 0x100 ;  /* 0x000001000a067836 */ /* 0x000fe20000000000 */
[-C--:B------:R-:W-:Y:S01]  /*6440*/  ISETP.GE.AND P1, PT, R12, R37.reuse, PT ;  /* 0x000000250c00720c */ /* 0x080fe20003f26270 */
[----:B------:R0:W-:Y:S01]  /*6450*/  @!P3 STG.E desc[UR10][R8.64], R5 ;  /* 0x000000050800b986 */ /* 0x0001e2000c10190a */
[----:B------:R-:W-:-:S02]  /*6460*/  ISETP.GE.AND P2, PT, R14, R37, PT ;  /* 0x000000250e00720c */ /* 0x000fc40003f46270 */
[-C--:B------:R-:W-:Y:S01]  /*6470*/  ISETP.GE.AND P3, PT, R0, R37.reuse, PT ;  /* 0x000000250000720c */ /* 0x080fe20003f66270 */
[----:B------:R0:W-:Y:S01]  /*6480*/  @!P4 STG.E desc[UR10][R8.64+0x80], R7 ;  /* 0x000080070800c986 */ /* 0x0001e2000c10190a */
[-C--:B------:R-:W-:Y:S01]  /*6490*/  ISETP.GE.AND P4, PT, R6, R37.reuse, PT ;  /* 0x000000250600720c */ /* 0x080fe20003f86270 */
[C---:B------:R-:W-:Y:S01]  /*64a0*/  VIADD R6, R10.reuse, 0x140 ;  /* 0x000001400a067836 */ /* 0x040fe20000000000 */
[C---:B------:R-:W-:Y:S01]  /*64b0*/  IADD3 R0, PT, PT, R10.reuse, 0x120, RZ ;  /* 0x000001200a007810 */ /* 0x040fe20007ffe0ff */
[----:B------:R-:W-:Y:S01]  /*64c0*/  VIADD R10, R10, 0x160 ;  /* 0x000001600a0a7836 */ /* 0x000fe20000000000 */
[----:B------:R0:W-:Y:S02]  /*64d0*/  @!P5 STG.E desc[UR10][R8.64+0x100], R11 ;  /* 0x0001000b0800d986 */ /* 0x0001e4000c10190a */
[-C--:B------:R-:W-:Y:S02]  /*64e0*/  ISETP.GE.AND P5, PT, R0, R37.reuse, PT ;  /* 0x000000250000720c */ /* 0x080fe40003fa6270 */
[----:B------:R0:W-:Y:S01]  /*64f0*/  @!P6 STG.E desc[UR10][R8.64+0x180], R13 ;  /* 0x0001800d0800e986 */ /* 0x0001e2000c10190a */
[----:B------:R-:W-:-:S03]  /*6500*/  ISETP.GE.AND P6, PT, R6, R37, PT ;  /* 0x000000250600720c */ /* 0x000fc60003fc6270 */
        /* <DEDUP_REMOVED lines=8> */
[----:B------:R0:W-:Y:S04]  /*6590*/  @!P4 STG.E desc[UR10][R8.64+0x400], R23 ;  /* 0x000400170800c986 */ /* 0x0001e8000c10190a */
[----:B------:R0:W-:Y:S04]  /*65a0*/  @!P5 STG.E desc[UR10][R8.64+0x480], R25 ;  /* 0x000480190800d986 */ /* 0x0001e8000c10190a */
[----:B------:R0:W-:Y:S04]  /*65b0*/  @!P6 STG.E desc[UR10][R8.64+0x500], R27 ;  /* 0x0005001b0800e986 */ /* 0x0001e8000c10190a */
[----:B------:R0:W-:Y:S04]  /*65c0*/  @!P0 STG.E desc[UR10][R8.64+0x580], R29 ;  /* 0x0005801d08008986 */ /* 0x0001e8000c10190a */
[----:B------:R0:W-:Y:S04]  /*65d0*/  @!P1 STG.E desc[UR10][R8.64+0x600], R31 ;  /* 0x0006001f08009986 */ /* 0x0001e8000c10190a */
[----:B------:R0:W-:Y:S01]  /*65e0*/  @!P2 STG.E desc[UR10][R8.64+0x680], R33 ;  /* 0x000680210800a986 */ /* 0x0001e2000c10190a */
[----:B------:R-:W-:Y:S05]  /*65f0*/  @P3 EXIT ;  /* 0x000000000000394d */ /* 0x000fea0003800000 */
[----:B------:R-:W-:Y:S01]  /*6600*/  STG.E desc[UR10][R8.64+0x700], R35 ;  /* 0x0007002308007986 */ /* 0x000fe2000c10190a */
[----:B------:R-:W-:Y:S05]  /*6610*/  EXIT ;  /* 0x000000000000794d */ /* 0x000fea0003800000 */
.L_x_7:
[----:B------:R-:W-:Y:S01]  /*6620*/  BSSY B1, `(.L_x_55) ;  /* 0x0000006000017945 */ /* 0x000fe20003800000 */
[----:B------:R-:W-:Y:S02]  /*6630*/  PLOP3.LUT P0, PT, P0, PT, PT, 0x8, 0x80 ;  /* 0x000000000080781c */ /* 0x000fe4000070e170 */
[----:B------:R-:W-:-:S11]  /*6640*/  MOV R14, 0xffffffff ;  /* 0xffffffff000e7802 */ /* 0x000fd60000000f00 */
[----:B------:R-:W-:Y:S05]  /*6650*/  WARPSYNC.COLLECTIVE R14, `(.L_x_56) ;  /* 0x000000000e087348 */ /* 0x000fea0003c00000 */
[----:B------:R-:W-:Y:S01]  /*6660*/  VOTE.ANY P0, P0 ;  /* 0x0000000000ff7806 */ /* 0x000fe20000000100 */
[----:B------:R-:W-:-:S12]  /*6670*/  ENDCOLLECTIVE ;  /* 0x000000000000791b */ /* 0x000fd80003800000 */
.L_x_56:
[----:B------:R-:W-:Y:S05]  /*6680*/  BSYNC B1 ;  /* 0x0000000000017941 */ /* 0x000fea0003800000 */
.L_x_55:
[----:B------:R-:W-:Y:S05]  /*6690*/  BRA `(.L_x_57) ;  /* 0xffffffb4003c7947 */ /* 0x000fea000383ffff */
.L_x_11:
[----:B------:R-:W-:Y:S01]  /*66a0*/  BSSY B1, `(.L_x_58) ;  /* 0x0000006000017945 */ /* 0x000fe20003800000 */
[----:B------:R-:W-:Y:S01]  /*66b0*/  PLOP3.LUT P0, PT, P0, PT, PT, 0x8, 0x80 ;  /* 0x000000000080781c */ /* 0x000fe2000070e170 */
[----:B------:R-:W-:-:S12]  /*66c0*/  IMAD.MOV.U32 R14, RZ, RZ, -0x1 ;  /* 0xffffffffff0e7424 */ /* 0x000fd800078e00ff */
[----:B------:R-:W-:Y:S05]  /*66d0*/  WARPSYNC.COLLECTIVE R14, `(.L_x_59) ;  /* 0x000000000e087348 */ /* 0x000fea0003c00000 */
[----:B------:R-:W-:Y:S01]  /*66e0*/  VOTE.ANY P0, P0 ;  /* 0x0000000000ff7806 */ /* 0x000fe20000000100 */
[----:B------:R-:W-:-:S12]  /*66f0*/  ENDCOLLECTIVE ;  /* 0x000000000000791b */ /* 0x000fd80003800000 */
.L_x_59:
[----:B------:R-:W-:Y:S05]  /*6700*/  BSYNC B1 ;  /* 0x0000000000017941 */ /* 0x000fea0003800000 */
.L_x_58:
[----:B------:R-:W-:Y:S05]  /*6710*/  BRA `(.L_x_60) ;  /* 0xffffffb4004c7947 */ /* 0x000fea000383ffff */
.L_x_13:
[----:B------:R-:W0:Y:S01]  /*6720*/  S2R R34, SR_GEMASK ;  /* 0x0000000000227919 */ /* 0x000e220000003c00 */
[----:B------:R-:W-:Y:S01]  /*6730*/  BSSY B1, `(.L_x_61) ;  /* 0x0000006000017945 */ /* 0x000fe20003800000 */
[----:B------:R-:W-:Y:S01]  /*6740*/  PLOP3.LUT P0, PT, P0, PT, PT, 0x8, 0x80 ;  /* 0x000000000080781c */ /* 0x000fe2000070e170 */
[----:B------:R-:W-:-:S12]  /*6750*/  IMAD.MOV.U32 R14, RZ, RZ, -0x1 ;  /* 0xffffffffff0e7424 */ /* 0x000fd800078e00ff */
[----:B0-----:R-:W-:Y:S05]  /*6760*/  WARPSYNC.COLLECTIVE R14, `(.L_x_62) ;  /* 0x000000000e087348 */ /* 0x001fea0003c00000 */
[----:B------:R-:W-:Y:S01]  /*6770*/  VOTE.ANY R14, PT, P0 ;  /* 0x00000000000e7806 */ /* 0x000fe200000e0100 */
[----:B0-----:R-:W-:Y:S06]  /*6780*/  ENDCOLLECTIVE ;  /* 0x000000000000791b */ /* 0x001fec0003800000 */
.L_x_62:
[----:B------:R-:W-:Y:S05]  /*6790*/  BSYNC B1 ;  /* 0x0000000000017941 */ /* 0x000fea0003800000 */
.L_x_61:
[----:B------:R-:W-:Y:S01]  /*67a0*/  LOP3.LUT R14, R14, 0x80000000, R34, 0xec, !PT ;  /* 0x800000000e0e7812 */ /* 0x000fe200078eec22 */
[----:B------:R-:W-:Y:S01]  /*67b0*/  IMAD.MOV.U32 R31, RZ, RZ, R13 ;  /* 0x000000ffff1f7224 */ /* 0x000fe200078e000d */
[----:B------:R-:W-:Y:S01]  /*67c0*/  IADD3 R38, PT, PT, R4, 0x2, RZ ;  /* 0x0000000204267810 */ /* 0x000fe20007ffe0ff */
[----:B------:R-:W-:Y:S01]  /*67d0*/  IMAD.MOV.U32 R28, RZ, RZ, 0x1 ;  /* 0x00000001ff1c7424 */ /* 0x000fe200078e00ff */
[----:B------:R-:W-:Y:S01]  /*67e0*/  IADD3 R19, PT, PT, R14, -0x1, RZ ;  /* 0xffffffff0e137810 */ /* 0x000fe20007ffe0ff */
[----:B------:R-:W-:Y:S01]  /*67f0*/  VIADD R36, R4, 0x8 ;  /* 0x0000000804247836 */ /* 0x000fe20000000000 */
[----:B------:R-:W-:Y:S02]  /*6800*/  ISETP.NE.AND P0, PT, R12, 0x65, PT ;  /* 0x000000650c00780c */ /* 0x000fe40003f05270 */
[----:B------:R-:W-:Y:S02]  /*6810*/  LOP3.LUT R35, R14, R19, RZ, 0xc, !PT ;  /* 0x000000130e237212 */ /* 0x000fe400078e0cff */
[----:B------:R-:W-:-:S02]  /*6820*/  MOV R14, 0xffffffff ;  /* 0xffffffff000e7802 */ /* 0x000fc40000000f00 */
[----:B------:R0:W1:Y:S07]  /*6830*/  POPC R29, R35 ;  /* 0x00000023001d7309 */ /* 0x00006e0000000000 */
[----:B01----:R-:W-:Y:S05]  /*6840*/  WARPSYNC.COLLECTIVE R14, `(.L_x_63) ;  /* 0x000000000e087348 */ /* 0x003fea0003c00000 */
[----:B-1----:R1:W2:Y:S02]  /*6850*/  SHFL.DOWN P3, R14, R31, R28, R29 ;  /* 0x0800001c1f0e7389 */ /* 0x0022a4000006001d */
[----:B012---:R-:W-:Y:S05]  /*6860*/  ENDCOLLECTIVE ;  /* 0x000000000000791b */ /* 0x007fea0003800000 */
.L_x_63:
[----:B------:R-:W-:Y:S01]  /*6870*/  ISETP.GE.AND P1, PT, R4, R29, PT ;  /* 0x0000001d0400720c */ /* 0x000fe20003f26270 */
[----:B------:R-:W-:Y:S02]  /*6880*/  HFMA2 R28, -RZ, RZ, 0, 1.1920928955078125e-07 ;  /* 0x00000002ff1c7431 */ /* 0x000fe400000001ff */
[----:B------:R-:W-:Y:S02]  /*6890*/  IMAD.MOV.U32 R18, RZ, RZ, R14 ;  /* 0x000000ffff127224 */ /* 0x000fe400078e000e */
[----:B------:R-:W-:-:S08]  /*68a0*/  IMAD.MOV.U32 R14, RZ, RZ, -0x1 ;  /* 0xffffffffff0e7424 */ /* 0x000fd000078e00ff */
[----:B------:R-:W-:Y:S01]  /*68b0*/  @!P1 IMAD.IADD R19, R13, 0x1, R18 ;  /* 0x000000010d139824 */ /* 0x000fe200078e0212 */
[----:B------:R-:W-:-:S05]  /*68c0*/  @!P1 MOV R18, RZ ;  /* 0x000000ff00129202 */ /* 0x000fca0000000f00 */
[----:B------:R-:W-:-:S05]  /*68d0*/  @!P1 IMAD.HI R18, R19, -0x7ff87f8f, R18 ;  /* 0x8007807113129827 */ /* 0x000fca00078e0212 */
[----:B------:R-:W-:-:S04]  /*68e0*/  @!P1 SHF.R.U32.HI R35, RZ, 0x1f, R18 ;  /* 0x0000001fff239819 */ /* 0x000fc80000011612 */
[----:B------:R-:W-:-:S05]  /*68f0*/  @!P1 LEA.HI.SX32 R18, R18, R35, 0x11 ;  /* 0x0000002312129211 */ /* 0x000fca00078f8aff */
[----:B------:R-:W-:-:S04]  /*6900*/  @!P1 IMAD R18, R18, -0xfff1, R19 ;  /* 0xffff000f12129824 */ /* 0x000fc800078e0213 */
[----:B------:R-:W-:Y:S01]  /*6910*/  @!P1 IMAD.MOV.U32 R13, RZ, RZ, R18 ;  /* 0x000000ffff0d9224 */ /* 0x000fe200078e0012 */
[----:B------:R-:W-:-:S03]  /*6920*/  ISETP.GT.AND P1, PT, R38, R29, PT ;  /* 0x0000001d2600720c */ /* 0x000fc60003f24270 */
[----:B------:R-:W-:-:S10]  /*6930*/  IMAD.MOV.U32 R31, RZ, RZ, R13 ;  /* 0x000000ffff1f7224 */ /* 0x000fd400078e000d */
[----:B------:R-:W-:Y:S05]  /*6940*/  WARPSYNC.COLLECTIVE R14, `(.L_x_64) ;  /* 0x000000000e087348 */ /* 0x000fea0003c00000 */
[----:B------:R0:W1:Y:S02]  /*6950*/  SHFL.DOWN P3, R14, R31, R28, R29 ;  /* 0x0800001c1f0e7389 */ /* 0x000064000006001d */
[----:B01----:R-:W-:Y:S05]  /*6960*/  ENDCOLLECTIVE ;  /* 0x000000000000791b */ /* 0x003fea0003800000 */
.L_x_64:
[----:B------:R-:W-:Y:S02]  /*6970*/  IMAD.MOV.U32 R28, RZ, RZ, 0x4 ;  /* 0x00000004ff1c7424 */ /* 0x000fe400078e00ff */
[----:B------:R-:W-:Y:S01]  /*6980*/  IMAD.MOV.U32 R18, RZ, RZ, R14 ;  /* 0x000000ffff127224 */ /* 0x000fe200078e000e */
[----:B------:R-:W-:-:S03]  /*6990*/  MOV R14, 0xffffffff ;  /* 0xffffffff000e7802 */ /* 0x000fc60000000f00 */
[----:B------:R-:W-:Y:S02]  /*69a0*/  @!P1 IMAD.IADD R19, R13, 0x1, R18 ;  /* 0x000000010d139824 */ /* 0x000fe400078e0212 */
[----:B------:R-:W-:-:S04]  /*69b0*/  @!P1 IMAD.MOV.U32 R18, RZ, RZ, RZ ;  /* 0x000000ffff129224 */ /* 0x000fc800078e00ff */
[----:B------:R-:W-:-:S05]  /*69c0*/  @!P1 IMAD.HI R18, R19, -0x7ff87f8f, R18 ;  /* 0x8007807113129827 */ /* 0x000fca00078e0212 */
[----:B------:R-:W-:-:S04]  /*69d0*/  @!P1 SHF.R.U32.HI R35, RZ, 0x1f, R18 ;  /* 0x0000001fff239819 */ /* 0x000fc80000011612 */
[----:B------:R-:W-:Y:S01]  /*69e0*/  @!P1 LEA.HI.SX32 R18, R18, R35, 0x11 ;  /* 0x0000002312129211 */ /* 0x000fe200078f8aff */
[----:B------:R-:W-:-:S04]  /*69f0*/  VIADD R35, R4, 0x4 ;  /* 0x0000000404237836 */ /* 0x000fc80000000000 */
[----:B------:R-:W-:-:S05]  /*6a00*/  @!P1 IMAD R18, R18, -0xfff1, R19 ;  /* 0xffff000f12129824 */ /* 0x000fca00078e0213 */
[----:B------:R-:W-:Y:S02]  /*6a10*/  @!P1 MOV R13, R18 ;  /* 0x00000012000d9202 */ /* 0x000fe40000000f00 */
[----:B------:R-:W-:-:S03]  /*6a20*/  ISETP.GT.AND P1, PT, R35, R29, PT ;  /* 0x0000001d2300720c */ /* 0x000fc60003f24270 */
[----:B------:R-:W-:-:S10]  /*6a30*/  IMAD.MOV.U32 R31, RZ, RZ, R13 ;  /* 0x000000ffff1f7224 */ /* 0x000fd400078e000d */
[----:B------:R-:W-:Y:S05]  /*6a40*/  WARPSYNC.COLLECTIVE R14, `(.L_x_65) ;  /* 0x000000000e087348 */ /* 0x000fea0003c00000 */
[----:B------:R0:W1:Y:S02]  /*6a50*/  SHFL.DOWN P3, R14, R31, R28, R29 ;  /* 0x0800001c1f0e7389 */ /* 0x000064000006001d */
[----:B01----:R-:W-:Y:S05]  /*6a60*/  ENDCOLLECTIVE ;  /* 0x000000000000791b */ /* 0x003fea0003800000 */
.L_x_65:
[----:B------:R-:W-:Y:S02]  /*6a70*/  IMAD.MOV.U32 R28, RZ, RZ, 0x8 ;  /* 0x00000008ff1c7424 */ /* 0x000fe400078e00ff */
[----:B------:R-:W-:Y:S02]  /*6a80*/  IMAD.MOV.U32 R18, RZ, RZ, R14 ;  /* 0x000000ffff127224 */ /* 0x000fe400078e000e */
[----:B------:R-:W-:-:S03]  /*6a90*/  IMAD.MOV.U32 R14, RZ, RZ, -0x1 ;  /* 0xffffffffff0e7424 */ /* 0x000fc600078e00ff */
[----:B------:R-:W-:Y:S01]  /*6aa0*/  @!P1 IADD3 R19, PT, PT, R13, R18, RZ ;  /* 0x000000120d139210 */ /* 0x000fe20007ffe0ff */
[----:B------:R-:W-:-:S04]  /*6ab0*/  @!P1 IMAD.MOV.U32 R18, RZ, RZ, RZ ;  /* 0x000000ffff129224 */ /* 0x000fc800078e00ff */
[----:B------:R-:W-:-:S05]  /*6ac0*/  @!P1 IMAD.HI R18, R19, -0x7ff87f8f, R18 ;  /* 0x8007807113129827 */ /* 0x000fca00078e0212 */
[----:B------:R-:W-:-:S04]  /*6ad0*/  @!P1 SHF.R.U32.HI R37, RZ, 0x1f, R18 ;  /* 0x0000001fff259819 */ /* 0x000fc80000011612 */
[----:B------:R-:W-:-:S05]  /*6ae0*/  @!P1 LEA.HI.SX32 R18, R18, R37, 0x11 ;  /* 0x0000002512129211 */ /* 0x000fca00078f8aff */
[----:B------:R-:W-:-:S04]  /*6af0*/  @!P1 IMAD R18, R18, -0xfff1, R19 ;  /* 0xffff000f12129824 */ /* 0x000fc800078e0213 */
[----:B------:R-:W-:Y:S01]  /*6b00*/  @!P1 IMAD.MOV.U32 R13, RZ, RZ, R18 ;  /* 0x000000ffff0d9224 */ /* 0x000fe200078e0012 */
[----:B------:R-:W-:-:S04]  /*6b10*/  ISETP.GT.AND P1, PT, R36, R29, PT ;  /* 0x0000001d2400720c */ /* 0x000fc80003f24270 */
[----:B------:R-:W-:-:S09]  /*6b20*/  MOV R31, R13 ;  /* 0x0000000d001f7202 */ /* 0x000fd20000000f00 */
[----:B------:R-:W-:Y:S05]  /*6b30*/  WARPSYNC.COLLECTIVE R14, `(.L_x_66) ;  /* 0x000000000e087348 */ /* 0x000fea0003c00000 */
[----:B------:R0:W1:Y:S02]  /*6b40*/  SHFL.DOWN P3, R14, R31, R28, R29 ;  /* 0x0800001c1f0e7389 */ /* 0x000064000006001d */
[----:B01----:R-:W-:Y:S05]  /*6b50*/  ENDCOLLECTIVE ;  /* 0x000000000000791b */ /* 0x003fea0003800000 */
.L_x_66:
[----:B------:R-:W-:Y:S01]  /*6b60*/  HFMA2 R28, -RZ, RZ, 0, 9.5367431640625e-07 ;  /* 0x00000010ff1c7431 */ /* 0x000fe200000001ff */
[----:B------:R-:W-:Y:S01]  /*6b70*/  MOV R18, R14 ;  /* 0x0000000e00127202 */ /* 0x000fe20000000f00 */
[----:B------:R-:W-:-:S04]  /*6b80*/  IMAD.MOV.U32 R14, RZ, RZ, -0x1 ;  /* 0xffffffffff0e7424 */ /* 0x000fc800078e00ff */
[----:B------:R-:W-:Y:S01]  /*6b90*/  @!P1 IMAD.IADD R19, R13, 0x1, R18 ;  /* 0x000000010d139824 */ /* 0x000fe200078e0212 */
[----:B------:R-:W-:-:S05]  /*6ba0*/  @!P1 MOV R18, RZ ;  /* 0x000000ff00129202 */ /* 0x000fca0000000f00 */
[----:B------:R-:W-:-:S05]  /*6bb0*/  @!P1 IMAD.HI R18, R19, -0x7ff87f8f, R18 ;  /* 0x8007807113129827 */ /* 0x000fca00078e0212 */
[----:B------:R-:W-:-:S04]  /*6bc0*/  @!P1 SHF.R.U32.HI R37, RZ, 0x1f, R18 ;  /* 0x0000001fff259819 */ /* 0x000fc80000011612 */
[----:B------:R-:W-:Y:S02]  /*6bd0*/  @!P1 LEA.HI.SX32 R18, R18, R37, 0x11 ;  /* 0x0000002512129211 */ /* 0x000fe400078f8aff */
[----:B------:R-:W-:-:S03]  /*6be0*/  IADD3 R37, PT, PT, R4, 0x10, RZ ;  /* 0x0000001004257810 */ /* 0x000fc60007ffe0ff */
[----:B------:R-:W-:-:S04]  /*6bf0*/  @!P1 IMAD R18, R18, -0xfff1, R19 ;  /* 0xffff000f12129824 */ /* 0x000fc800078e0213 */
[----:B------:R-:W-:Y:S01]  /*6c00*/  @!P1 IMAD.MOV.U32 R13, RZ, RZ, R18 ;  /* 0x000000ffff0d9224 */ /* 0x000fe200078e0012 */
[----:B------:R-:W-:Y:S01]  /*6c10*/  ISETP.GT.AND P1, PT, R37, R29, PT ;  /* 0x0000001d2500720c */ /* 0x000fe20003f24270 */
[----:B------:R-:W0:Y:S02]  /*6c20*/  LDC.64 R18, c[0x0][0x390] ;  /* 0x0000e400ff127b82 */ /* 0x000e240000000a00 */
[----:B------:R-:W-:-:S10]  /*6c30*/  IMAD.MOV.U32 R31, RZ, RZ, R13 ;  /* 0x000000ffff1f7224 */ /* 0x000fd400078e000d */
[----:B0-----:R-:W-:Y:S05]  /*6c40*/  WARPSYNC.COLLECTIVE R14, `(.L_x_67) ;  /* 0x000000000e087348 */ /* 0x001fea0003c00000 */
[----:B------:R1:W2:Y:S02]  /*6c50*/  SHFL.DOWN P3, R14, R31, R28, R29 ;  /* 0x0800001c1f0e7389 */ /* 0x0002a4000006001d */
[----:B012---:R-:W-:Y:S05]  /*6c60*/  ENDCOLLECTIVE ;  /* 0x000000000000791b */ /* 0x007fea0003800000 */
.L_x_67:
[----:B------:R-:W-:Y:S02]  /*6c70*/  @!P1 IMAD.MOV.U32 R28, RZ, RZ, RZ ;  /* 0x000000ffff1c9224 */ /* 0x000fe400078e00ff */
[----:B------:R-:W-:Y:S02]  /*6c80*/  IMAD.MOV.U32 R42, RZ, RZ, R14 ;  /* 0x000000ffff2a7224 */ /* 0x000fe400078e000e */
[----:B------:R-:W-:Y:S02]  /*6c90*/  IMAD.MOV.U32 R14, RZ, RZ, -0x1 ;  /* 0xffffffffff0e7424 */ /* 0x000fe400078e00ff */
[----:B------:R-:W-:-:S07]  /*6ca0*/  @!P1 IMAD.IADD R39, R13, 0x1, R42 ;  /* 0x000000010d279824 */ /* 0x000fce00078e022a */
[----:B------:R-:W-:Y:S05]  /*6cb0*/  WARPSYNC.COLLECTIVE R14, `(.L_x_68) ;  /* 0x000000000e087348 */ /* 0x000fea0003c00000 */
[----:B------:R-:W-:Y:S01]  /*6cc0*/  VOTE.ALL P0, P0 ;  /* 0x0000000000ff7806 */ /* 0x000fe20000000000 */
[----:B------:R-:W-:-:S12]  /*6cd0*/  ENDCOLLECTIVE ;  /* 0x000000000000791b */ /* 0x000fd80003800000 */
.L_x_68:
[----:B------:R-:W-:-:S03]  /*6ce0*/  @!P1 MOV R29, R39 ;  /* 0x00000027001d9202 */ /* 0x000fc60000000f00 */
[----:B------:R-:W-:-:S05]  /*6cf0*/  @!P1 IMAD.HI R12, R39, -0x7ff87f8f, R28 ;  /* 0x80078071270c9827 */ /* 0x000fca00078e021c */
[----:B------:R-:W-:-:S04]  /*6d00*/  @!P1 SHF.R.U32.HI R43, RZ, 0x1f, R12 ;  /* 0x0000001fff2b9819 */ /* 0x000fc8000001160c */
[----:B------:R-:W-:-:S05]  /*6d10*/  @!P1 LEA.HI.SX32 R42, R12, R43, 0x11 ;  /* 0x0000002b0c2a9211 */ /* 0x000fca00078f8aff */
[----:B------:R-:W-:-:S04]  /*6d20*/  @!P1 IMAD R42, R42, -0xfff1, R39 ;  /* 0xffff000f2a2a9824 */ /* 0x000fc800078e0227 */
[----:B------:R-:W-:Y:S01]  /*6d30*/  @!P1 IMAD.MOV.U32 R13, RZ, RZ, R42 ;  /* 0x000000ffff0d9224 */ /* 0x000fe200078e002a */
[----:B------:R-:W-:-:S04]  /*6d40*/  IADD3 R12, P1, PT, R18, 0x100, RZ ;  /* 0x00000100120c7810 */ /* 0x000fc80007f3e0ff */
[----:B------:R-:W-:Y:S01]  /*6d50*/  IADD3.X R39, PT, PT, RZ, R19, RZ, P1, !PT ;  /* 0x00000013ff277210 */ /* 0x000fe20000ffe4ff */
[----:B------:R-:W-:Y:S08]  /*6d60*/  BRA `(.L_x_69) ;  /* 0xffffffb000bc7947 */ /* 0x000ff0000383ffff */
.L_x_15:
[----:B------:R-:W-:Y:S01]  /*6d70*/  BSSY B1, `(.L_x_70) ;  /* 0x0000006000017945 */ /* 0x000fe20003800000 */
[----:B------:R-:W-:Y:S01]  /*6d80*/  PLOP3.LUT P0, PT, P0, PT, PT, 0x8, 0x80 ;  /* 0x000000000080781c */ /* 0x000fe2000070e170 */
[----:B------:R-:W-:-:S12]  /*6d90*/  IMAD.MOV.U32 R14, RZ, RZ, -0x1 ;  /* 0xffffffffff0e7424 */ /* 0x000fd800078e00ff */
[----:B------:R-:W-:Y:S05]  /*6da0*/  WARPSYNC.COLLECTIVE R14, `(.L_x_71) ;  /* 0x000000000e087348 */ /* 0x000fea0003c00000 */
[----:B------:R-:W-:Y:S01]  /*6db0*/  VOTE.ANY P0, P0 ;  /* 0x0000000000ff7806 */ /* 0x000fe20000000100 */
[----:B------:R-:W-:-:S12]  /*6dc0*/  ENDCOLLECTIVE ;  /* 0x000000000000791b */ /* 0x000fd80003800000 */
.L_x_71:
[----:B------:R-:W-:Y:S05]  /*6dd0*/  BSYNC B1 ;  /* 0x0000000000017941 */ /* 0x000fea0003800000 */
.L_x_70:
[----:B------:R-:W-:Y:S05]  /*6de0*/  BRA `(.L_x_72) ;  /* 0xffffffb000c47947 */ /* 0x000fea000383ffff */
.L_x_19:
[----:B------:R-:W-:Y:S01]  /*6df0*/  BSSY B1, `(.L_x_73) ;  /* 0x0000006000017945 */ /* 0x000fe20003800000 */
[----:B------:R-:W-:Y:S01]  /*6e00*/  PLOP3.LUT P0, PT, P0, PT, PT, 0x8, 0x80 ;  /* 0x000000000080781c */ /* 0x000fe2000070e170 */
[----:B------:R-:W-:-:S12]  /*6e10*/  IMAD.MOV.U32 R14, RZ, RZ, -0x1 ;  /* 0xffffffffff0e7424 */ /* 0x000fd800078e00ff */
[----:B------:R-:W-:Y:S05]  /*6e20*/  WARPSYNC.COLLECTIVE R14, `(.L_x_74) ;  /* 0x000000000e087348 */ /* 0x000fea0003c00000 */
[----:B------:R-:W-:Y:S01]  /*6e30*/  VOTE.ANY P0, P0 ;  /* 0x0000000000ff7806 */ /* 0x000fe20000000100 */
[----:B------:R-:W-:-:S12]  /*6e40*/  ENDCOLLECTIVE ;  /* 0x000000000000791b */ /* 0x000fd80003800000 */
.L_x_74:
[----:B------:R-:W-:Y:S05]  /*6e50*/  BSYNC B1 ;  /* 0x0000000000017941 */ /* 0x000fea0003800000 */
.L_x_73:
[----:B------:R-:W-:Y:S05]  /*6e60*/  BRA `(.L_x_75) ;  /* 0xffffffb000d87947 */ /* 0x000fea000383ffff */
.L_x_21:
[----:B------:R-:W-:Y:S01]  /*6e70*/  BSSY B1, `(.L_x_76) ;  /* 0x0000006000017945 */ /* 0x000fe20003800000 */
[----:B------:R-:W-:Y:S02]  /*6e80*/  PLOP3.LUT P0, PT, P0, PT, PT, 0x8, 0x80 ;  /* 0x000000000080781c */ /* 0x000fe4000070e170 */
[----:B------:R-:W-:-:S11]  /*6e90*/  MOV R14, 0xffffffff ;  /* 0xffffffff000e7802 */ /* 0x000fd60000000f00 */
[----:B------:R-:W-:Y:S05]  /*6ea0*/  WARPSYNC.COLLECTIVE R14, `(.L_x_77) ;  /* 0x000000000e087348 */ /* 0x000fea0003c00000 */
[----:B------:R-:W-:Y:S01]  /*6eb0*/  VOTE.ANY R14, PT, P0 ;  /* 0x00000000000e7806 */ /* 0x000fe200000e0100 */
[----:B------:R-:W-:Y:S06]  /*6ec0*/  ENDCOLLECTIVE ;  /* 0x000000000000791b */ /* 0x000fec0003800000 */
.L_x_77:
[----:B------:R-:W-:Y:S05]  /*6ed0*/  BSYNC B1 ;  /* 0x0000000000017941 */ /* 0x000fea0003800000 */
.L_x_76:
[----:B------:R-:W-:Y:S01]  /*6ee0*/  LOP3.LUT R14, R14, 0x80000000, R34, 0xec, !PT ;  /* 0x800000000e0e7812 */ /* 0x000fe200078eec22 */
[----:B------:R-:W-:Y:S02]  /*6ef0*/  HFMA2 R28, -RZ, RZ, 0, 5.9604644775390625e-08 ;  /* 0x00000001ff1c7431 */ /* 0x000fe400000001ff */
[----:B------:R-:W-:Y:S02]  /*6f00*/  IMAD.MOV.U32 R31, RZ, RZ, R19 ;  /* 0x000000ffff1f7224 */ /* 0x000fe400078e0013 */
[----:B------:R-:W-:Y:S02]  /*6f10*/  VIADD R33, R33, 0xffffffe0 ;  /* 0xffffffe021217836 */ /* 0x000fe40000000000 */
[----:B------:R-:W-:-:S05]  /*6f20*/  VIADD R29, R14, 0xffffffff ;  /* 0xffffffff0e1d7836 */ /* 0x000fca0000000000 */
[----:B------:R-:W-:Y:S01]  /*6f30*/  LOP3.LUT R42, R14, R29, RZ, 0xc, !PT ;  /* 0x0000001d0e2a7212 */ /* 0x000fe200078e0cff */
[----:B------:R-:W-:-:S05]  /*6f40*/  IMAD.MOV.U32 R14, RZ, RZ, -0x1 ;  /* 0xffffffffff0e7424 */ /* 0x000fca00078e00ff */
[----:B------:R-:W0:Y:S02]  /*6f50*/  POPC R42, R42 ;  /* 0x0000002a002a7309 */ /* 0x000e240000000000 */
[----:B0-----:R-:W-:Y:S01]  /*6f60*/  IMAD.MOV.U32 R29, RZ, RZ, R42 ;  /* 0x000000ffff1d7224 */ /* 0x001fe200078e002a */
[----:B------:R-:W-:-:S13]  /*6f70*/  ISETP.GE.AND P0, PT, R4, R42, PT ;  /* 0x0000002a0400720c */ /* 0x000fda0003f06270 */
[----:B------:R-:W-:Y:S05]  /*6f80*/  WARPSYNC.COLLECTIVE R14, `(.L_x_78) ;  /* 0x000000000e087348 */ /* 0x000fea0003c00000 */
[----:B------:R0:W1:Y:S02]  /*6f90*/  SHFL.DOWN P3, R14, R31, R28, R29 ;  /* 0x0800001c1f0e7389 */ /* 0x000064000006001d */
[----:B01----:R-:W-:Y:S05]  /*6fa0*/  ENDCOLLECTIVE ;  /* 0x000000000000791b */ /* 0x003fea0003800000 */
.L_x_78:
[----:B------:R-:W-:Y:S01]  /*6fb0*/  @!P0 IMAD.MOV.U32 R28, RZ, RZ, RZ ;  /* 0x000000ffff1c8224 */ /* 0x000fe200078e00ff */
[----:B------:R-:W-:Y:S01]  /*6fc0*/  MOV R44, R14 ;  /* 0x0000000e002c7202 */ /* 0x000fe20000000f00 */
[----:B------:R-:W-:-:S04]  /*6fd0*/  IMAD.MOV.U32 R14, RZ, RZ, -0x1 ;  /* 0xffffffffff0e7424 */ /* 0x000fc800078e00ff */
[----:B------:R-:W-:-:S05]  /*6fe0*/  @!P0 IMAD.IADD R43, R19, 0x1, R44 ;  /* 0x00000001132b8824 */ /* 0x000fca00078e022c */
[----:B------:R-:W-:-:S03]  /*6ff0*/  @!P0 MOV R29, R43 ;  /* 0x0000002b001d8202 */ /* 0x000fc60000000f00 */
[----:B------:R-:W-:-:S04]  /*7000*/  @!P0 IMAD.HI R44, R43, -0x7ff87f8f, R28 ;  /* 0x800780712b2c8827 */ /* 0x000fc800078e021c */
[----:B------:R-:W-:Y:S02]  /*7010*/  HFMA2 R28, -RZ, RZ, 0, 1.1920928955078125e-07 ;  /* 0x00000002ff1c7431 */ /* 0x000fe400000001ff */
[----:B------:R-:W-:Y:S01]  /*7020*/  IMAD.MOV.U32 R29, RZ, RZ, R42 ;  /* 0x000000ffff1d7224 */ /* 0x000fe200078e002a */
        /* <DEDUP_REMOVED lines=9> */
.L_x_79:
[----:B------:R-:W-:Y:S01]  /*70c0*/  @!P0 IMAD.MOV.U32 R28, RZ, RZ, RZ ;  /* 0x000000ffff1c8224 */ /* 0x000fe200078e00ff */
[----:B------:R-:W-:Y:S01]  /*70d0*/  MOV R44, R14 ;  /* 0x0000000e002c7202 */ /* 0x000fe20000000f00 */
[----:B------:R-:W-:-:S04]  /*70e0*/  IMAD.MOV.U32 R14, RZ, RZ, -0x1 ;  /* 0xffffffffff0e7424 */ /* 0x000fc800078e00ff */
[----:B------:R-:W-:-:S04]  /*70f0*/  @!P0 IMAD.IADD R29, R19, 0x1, R44 ;  /* 0x00000001131d8824 */ /* 0x000fc800078e022c */
[----:B------:R-:W-:-:S04]  /*7100*/  @!P0 IMAD.HI R43, R29, -0x7ff87f8f, R28 ;  /* 0x800780711d2b8827 */ /* 0x000fc800078e021c */
[----:B------:R-:W-:Y:S01]  /*7110*/  IMAD.MOV.U32 R28, RZ, RZ, 0x4 ;  /* 0x00000004ff1c7424 */ /* 0x000fe200078e00ff */
[----:B------:R-:W-:-:S04]  /*7120*/  @!P0 SHF.R.U32.HI R44, RZ, 0x1f, R43 ;  /* 0x0000001fff2c8819 */ /* 0x000fc8000001162b */
[----:B------:R-:W-:-:S05]  /*7130*/  @!P0 LEA.HI.SX32 R44, R43, R44, 0x11 ;  /* 0x0000002c2b2c8211 */ /* 0x000fca00078f8aff */
[----:B------:R-:W-:Y:S01]  /*7140*/  @!P0 IMAD R44, R44, -0xfff1, R29 ;  /* 0xffff000f2c2c8824 */ /* 0x000fe200078e021d */
[----:B------:R-:W-:-:S04]  /*7150*/  MOV R29, R42 ;  /* 0x0000002a001d7202 */ /* 0x000fc80000000f00 */
[----:B------:R-:W-:Y:S02]  /*7160*/  @!P0 MOV R19, R44 ;  /* 0x0000002c00138202 */ /* 0x000fe40000000f00 */
[----:B------:R-:W-:-:S03]  /*7170*/  ISETP.GT.AND P0, PT, R35, R42, PT ;  /* 0x0000002a2300720c */ /* 0x000fc60003f04270 */
[----:B------:R-:W-:-:S10]  /*7180*/  IMAD.MOV.U32 R31, RZ, RZ, R19 ;  /* 0x000000ffff1f7224 */ /* 0x000fd400078e0013 */
[----:B------:R-:W-:Y:S05]  /*7190*/  WARPSYNC.COLLECTIVE R14, `(.L_x_80) ;  /* 0x000000000e087348 */ /* 0x000fea0003c00000 */
[----:B------:R0:W1:Y:S02]  /*71a0*/  SHFL.DOWN P3, R14, R31, R28, R29 ;  /* 0x0800001c1f0e7389 */ /* 0x000064000006001d */
[----:B01----:R-:W-:Y:S05]  /*71b0*/  ENDCOLLECTIVE ;  /* 0x000000000000791b */ /* 0x003fea0003800000 */
.L_x_80:
[----:B------:R-:W-:Y:S02]  /*71c0*/  @!P0 IMAD.MOV.U32 R28, RZ, RZ, RZ ;  /* 0x000000ffff1c8224 */ /* 0x000fe400078e00ff */
[----:B------:R-:W-:Y:S01]  /*71d0*/  IMAD.MOV.U32 R44, RZ, RZ, R14 ;  /* 0x000000ffff2c7224 */ /* 0x000fe200078e000e */
[----:B------:R-:W-:-:S04]  /*71e0*/  MOV R14, 0xffffffff ;  /* 0xffffffff000e7802 */ /* 0x000fc80000000f00 */
[----:B------:R-:W-:-:S05]  /*71f0*/  @!P0 IADD3 R29, PT, PT, R19, R44, RZ ;  /* 0x0000002c131d8210 */ /* 0x000fca0007ffe0ff */
[----:B------:R-:W-:-:S04]  /*7200*/  @!P0 IMAD.HI R43, R29, -0x7ff87f8f, R28 ;  /* 0x800780711d2b8827 */ /* 0x000fc800078e021c */
[----:B------:R-:W-:Y:S01]  /*7210*/  IMAD.MOV.U32 R28, RZ, RZ, 0x8 ;  /* 0x00000008ff1c7424 */ /* 0x000fe200078e00ff */
[----:B------:R-:W-:-:S04]  /*7220*/  @!P0 SHF.R.U32.HI R44, RZ, 0x1f, R43 ;  /* 0x0000001fff2c8819 */ /* 0x000fc8000001162b */
[----:B------:R-:W-:-:S05]  /*7230*/  @!P0 LEA.HI.SX32 R44, R43, R44, 0x11 ;  /* 0x0000002c2b2c8211 */ /* 0x000fca00078f8aff */
[----:B------:R-:W-:Y:S02]  /*7240*/  @!P0 IMAD R44, R44, -0xfff1, R29 ;  /* 0xffff000f2c2c8824 */ /* 0x000fe400078e021d */
[----:B------:R-:W-:Y:S02]  /*7250*/  IMAD.MOV.U32 R29, RZ, RZ, R42 ;  /* 0x000000ffff1d7224 */ /* 0x000fe400078e002a */
[----:B------:R-:W-:Y:S01]  /*7260*/  @!P0 IMAD.MOV.U32 R19, RZ, RZ, R44 ;  /* 0x000000ffff138224 */ /* 0x000fe200078e002c */
[----:B------:R-:W-:-:S04]  /*7270*/  ISETP.GT.AND P0, PT, R36, R42, PT ;  /* 0x0000002a2400720c */ /* 0x000fc80003f04270 */
[----:B------:R-:W-:-:S09]  /*7280*/  MOV R31, R19 ;  /* 0x00000013001f7202 */ /* 0x000fd20000000f00 */
[----:B------:R-:W-:Y:S05]  /*7290*/  WARPSYNC.COLLECTIVE R14, `(.L_x_81) ;  /* 0x000000000e087348 */ /* 0x000fea0003c00000 */
[----:B------:R0:W1:Y:S02]  /*72a0*/  SHFL.DOWN P3, R14, R31, R28, R29 ;  /* 0x0800001c1f0e7389 */ /* 0x000064000006001d */
[----:B01----:R-:W-:Y:S05]  /*72b0*/  ENDCOLLECTIVE ;  /* 0x000000000000791b */ /* 0x003fea0003800000 */
.L_x_81:
[----:B------:R-:W-:Y:S01]  /*72c0*/  @!P0 MOV R28, RZ ;  /* 0x000000ff001c8202 */ /* 0x000fe20000000f00 */
[----:B------:R-:W-:Y:S02]  /*72d0*/  IMAD.MOV.U32 R44, RZ, RZ, R14 ;  /* 0x000000ffff2c7224 */ /* 0x000fe400078e000e */
[----:B------:R-:W-:Y:S02]  /*72e0*/  IMAD.MOV.U32 R14, RZ, RZ, -0x1 ;  /* 0xffffffffff0e7424 */ /* 0x000fe400078e00ff */
[----:B------:R-:W-:-:S04]  /*72f0*/  @!P0 IMAD.IADD R29, R19, 0x1, R44 ;  /* 0x00000001131d8824 */ /* 0x000fc800078e022c */
[----:B------:R-:W-:-:S04]  /*7300*/  @!P0 IMAD.HI R43, R29, -0x7ff87f8f, R28 ;  /* 0x800780711d2b8827 */ /* 0x000fc800078e021c */
[----:B------:R-:W-:Y:S01]  /*7310*/  HFMA2 R28, -RZ, RZ, 0, 9.5367431640625e-07 ;  /* 0x00000010ff1c7431 */ /* 0x000fe200000001ff */
[----:B------:R-:W-:-:S04]  /*7320*/  @!P0 SHF.R.U32.HI R44, RZ, 0x1f, R43 ;  /* 0x0000001fff2c8819 */ /* 0x000fc8000001162b */
[----:B------:R-:W-:-:S05]  /*7330*/  @!P0 LEA.HI.SX32 R44, R43, R44, 0x11 ;  /* 0x0000002c2b2c8211 */ /* 0x000fca00078f8aff */
[----:B------:R-:W-:Y:S02]  /*7340*/  @!P0 IMAD R44, R44, -0xfff1, R29 ;  /* 0xffff000f2c2c8824 */ /* 0x000fe400078e021d */
[----:B------:R-:W-:Y:S02]  /*7350*/  IMAD.MOV.U32 R29, RZ, RZ, R42 ;  /* 0x000000ffff1d7224 */ /* 0x000fe400078e002a */
[----:B------:R-:W-:Y:S01]  /*7360*/  @!P0 IMAD.MOV.U32 R19, RZ, RZ, R44 ;  /* 0x000000ffff138224 */ /* 0x000fe200078e002c */
[----:B------:R-:W-:-:S03]  /*7370*/  ISETP.GT.AND P0, PT, R37, R42, PT ;  /* 0x0000002a2500720c */ /* 0x000fc60003f04270 */
[----:B------:R-:W-:-:S10]  /*7380*/  IMAD.MOV.U32 R31, RZ, RZ, R19 ;  /* 0x000000ffff1f7224 */ /* 0x000fd400078e0013 */
[----:B------:R-:W-:Y:S05]  /*7390*/  WARPSYNC.COLLECTIVE R14, `(.L_x_82) ;  /* 0x000000000e087348 */ /* 0x000fea0003c00000 */
[----:B------:R0:W1:Y:S02]  /*73a0*/  SHFL.DOWN P3, R14, R31, R28, R29 ;  /* 0x0800001c1f0e7389 */ /* 0x000064000006001d */
[----:B01----:R-:W-:Y:S05]  /*73b0*/  ENDCOLLECTIVE ;  /* 0x000000000000791b */ /* 0x003fea0003800000 */
.L_x_82:
[----:B------:R-:W-:Y:S01]  /*73c0*/  @!P0 IMAD.MOV.U32 R28, RZ, RZ, RZ ;  /* 0x000000ffff1c8224 */ /* 0x000fe200078e00ff */
[----:B------:R-:W-:-:S05]  /*73d0*/  MOV R44, R14 ;  /* 0x0000000e002c7202 */ /* 0x000fca0000000f00 */
[----:B------:R-:W-:-:S04]  /*73e0*/  @!P0 IMAD.IADD R29, R19, 0x1, R44 ;  /* 0x00000001131d8824 */ /* 0x000fc800078e022c */
[----:B------:R-:W-:-:S05]  /*73f0*/  @!P0 IMAD.HI R43, R29, -0x7ff87f8f, R28 ;  /* 0x800780711d2b8827 */ /* 0x000fca00078e021c */
[----:B------:R-:W-:-:S04]  /*7400*/  @!P0 SHF.R.U32.HI R44, RZ, 0x1f, R43 ;  /* 0x0000001fff2c8819 */ /* 0x000fc8000001162b */
[----:B------:R-:W-:-:S05]  /*7410*/  @!P0 LEA.HI.SX32 R44, R43, R44, 0x11 ;  /* 0x0000002c2b2c8211 */ /* 0x000fca00078f8aff */
[----:B------:R-:W-:-:S05]  /*7420*/  @!P0 IMAD R44, R44, -0xfff1, R29 ;  /* 0xffff000f2c2c8824 */ /* 0x000fca00078e021d */
[----:B------:R-:W-:Y:S02]  /*7430*/  @!P0 MOV R19, R44 ;  /* 0x0000002c00138202 */ /* 0x000fe40000000f00 */
[----:B------:R-:W-:Y:S01]  /*7440*/  ISETP.NE.AND P0, PT, R18, 0x65, PT ;  /* 0x000000651200780c */ /* 0x000fe20003f05270 */
[----:B------:R-:W-:Y:S02]  /*7450*/  IMAD.MOV.U32 R18, RZ, RZ, RZ ;  /* 0x000000ffff127224 */ /* 0x000fe400078e00ff */
[----:B------:R-:W-:-:S04]  /*7460*/  IMAD.IADD R19, R19, 0x1, R13 ;  /* 0x0000000113137824 */ /* 0x000fc800078e020d */
[----:B------:R-:W-:-:S05]  /*7470*/  IMAD.HI R13, R19, -0x7ff87f8f, R18 ;  /* 0x80078071130d7827 */ /* 0x000fca00078e0212 */
[----:B------:R-:W-:-:S04]  /*7480*/  SHF.R.U32.HI R14, RZ, 0x1f, R13 ;  /* 0x0000001fff0e7819 */ /* 0x000fc8000001160d */
[----:B------:R-:W-:Y:S02]  /*7490*/  LEA.HI.SX32 R13, R13, R14, 0x11 ;  /* 0x0000000e0d0d7211 */ /* 0x000fe400078f8aff */
[----:B------:R-:W-:-:S03]  /*74a0*/  MOV R14, 0xffffffff ;  /* 0xffffffff000e7802 */ /* 0x000fc60000000f00 */
[----:B------:R-:W-:-:S07]  /*74b0*/  IMAD R13, R13, -0xfff1, R19 ;  /* 0xffff000f0d0d7824 */ /* 0x000fce00078e0213 */
[----:B------:R-:W-:Y:S05]  /*74c0*/  WARPSYNC.COLLECTIVE R14, `(.L_x_83) ;  /* 0x000000000e087348 */ /* 0x000fea0003c00000 */
[----:B------:R-:W-:Y:S01]  /*74d0*/  VOTE.ALL P0, P0 ;  /* 0x0000000000ff7806 */ /* 0x000fe20000000000 */
[----:B------:R-:W-:-:S12]  /*74e0*/  ENDCOLLECTIVE ;  /* 0x000000000000791b */ /* 0x000fd80003800000 */
.L_x_83:
[----:B------:R-:W-:Y:S05]  /*74f0*/  BRA `(.L_x_84) ;  /* 0xffffffb000347947 */ /* 0x000fea000383ffff */
.L_x_35:
[----:B------:R-:W-:Y:S01]  /*7500*/  BSSY B1, `(.L_x_85) ;  /* 0x0000006000017945 */ /* 0x000fe20003800000 */
[----:B------:R-:W-:Y:S01]  /*7510*/  PLOP3.LUT P0, PT, P0, PT, PT, 0x8, 0x80 ;  /* 0x000000000080781c */ /* 0x000fe2000070e170 */
[----:B------:R-:W-:-:S12]  /*7520*/  IMAD.MOV.U32 R14, RZ, RZ, -0x1 ;  /* 0xffffffffff0e7424 */ /* 0x000fd800078e00ff */
[----:B------:R-:W-:Y:S05]  /*7530*/  WARPSYNC.COLLECTIVE R14, `(.L_x_86) ;  /* 0x000000000e087348 */ /* 0x000fea0003c00000 */
[----:B------:R-:W-:Y:S01]  /*7540*/  VOTE.ANY P0, P0 ;  /* 0x0000000000ff7806 */ /* 0x000fe20000000100 */
[----:B------:R-:W-:-:S12]  /*7550*/  ENDCOLLECTIVE ;  /* 0x000000000000791b */ /* 0x000fd80003800000 */
.L_x_86:
[----:B------:R-:W-:Y:S05]  /*7560*/  BSYNC B1 ;  /* 0x0000000000017941 */ /* 0x000fea0003800000 */
.L_x_85:
[----:B------:R-:W-:Y:S05]  /*7570*/  BRA `(.L_x_87) ;  /* 0xffffffd800207947 */ /* 0x000fea000383ffff */
.L_x_39:
[----:B------:R-:W-:Y:S01]  /*7580*/  BSSY B1, `(.L_x_88) ;  /* 0x0000006000017945 */ /* 0x000fe20003800000 */
[----:B------:R-:W-:Y:S02]  /*7590*/  PLOP3.LUT P0, PT, P0, PT, PT, 0x8, 0x80 ;  /* 0x000000000080781c */ /* 0x000fe4000070e170 */
[----:B------:R-:W-:-:S11]  /*75a0*/  MOV R14, 0xffffffff ;  /* 0xffffffff000e7802 */ /* 0x000fd60000000f00 */
[----:B------:R-:W-:Y:S05]  /*75b0*/  WARPSYNC.COLLECTIVE R14, `(.L_x_89) ;  /* 0x000000000e087348 */ /* 0x000fea0003c00000 */
[----:B------:R-:W-:Y:S01]  /*75c0*/  VOTE.ANY P0, P0 ;  /* 0x0000000000ff7806 */ /* 0x000fe20000000100 */
[----:B------:R-:W-:-:S12]  /*75d0*/  ENDCOLLECTIVE ;  /* 0x000000000000791b */ /* 0x000fd80003800000 */
.L_x_89:
[----:B------:R-:W-:Y:S05]  /*75e0*/  BSYNC B1 ;  /* 0x0000000000017941 */ /* 0x000fea0003800000 */
.L_x_88:
[----:B------:R-:W-:Y:S05]  /*75f0*/  BRA `(.L_x_90) ;  /* 0xffffffd800307947 */ /* 0x000fea000383ffff */
.L_x_41:
[----:B------:R-:W0:Y:S01]  /*7600*/  S2R R33, SR_GEMASK ;  /* 0x0000000000217919 */ /* 0x000e220000003c00 */
[----:B------:R-:W-:Y:S01]  /*7610*/  BSSY B1, `(.L_x_91) ;  /* 0x0000006000017945 */ /* 0x000fe20003800000 */
[----:B------:R-:W-:Y:S01]  /*7620*/  PLOP3.LUT P0, PT, P0, PT, PT, 0x8, 0x80 ;  /* 0x000000000080781c */ /* 0x000fe2000070e170 */
[----:B------:R-:W-:-:S12]  /*7630*/  IMAD.MOV.U32 R14, RZ, RZ, -0x1 ;  /* 0xffffffffff0e7424 */ /* 0x000fd800078e00ff */
[----:B0-----:R-:W-:Y:S05]  /*7640*/  WARPSYNC.COLLECTIVE R14, `(.L_x_92) ;  /* 0x000000000e087348 */ /* 0x001fea0003c00000 */
[----:B------:R-:W-:Y:S01]  /*7650*/  VOTE.ANY R14, PT, P0 ;  /* 0x00000000000e7806 */ /* 0x000fe200000e0100 */
[----:B0-----:R-:W-:Y:S06]  /*7660*/  ENDCOLLECTIVE ;  /* 0x000000000000791b */ /* 0x001fec0003800000 */
.L_x_92:
[----:B------:R-:W-:Y:S05]  /*7670*/  BSYNC B1 ;  /* 0x0000000000017941 */ /* 0x000fea0003800000 */
.L_x_91:
[----:B------:R-:W-:Y:S01]  /*7680*/  LOP3.LUT R14, R14, 0x80000000, R33, 0xec, !PT ;  /* 0x800000000e0e7812 */ /* 0x000fe200078eec21 */
[----:B------:R-:W-:Y:S01]  /*7690*/  IMAD.MOV.U32 R28, RZ, RZ, 0x1 ;  /* 0x00000001ff1c7424 */ /* 0x000fe200078e00ff */
[----:B------:R-:W-:Y:S02]  /*76a0*/  MOV R31, R13 ;  /* 0x0000000d001f7202 */ /* 0x000fe40000000f00 */
[----:B------:R-:W-:Y:S01]  /*76b0*/  IADD3 R36, PT, PT, R5, 0x8, RZ ;  /* 0x0000000805247810 */ /* 0x000fe20007ffe0ff */
[----:B------:R-:W-:-:S05]  /*76c0*/  VIADD R25, R14, 0xffffffff ;  /* 0xffffffff0e197836 */ /* 0x000fca0000000000 */
[----:B------:R-:W-:Y:S01]  /*76d0*/  LOP3.LUT R34, R14, R25, RZ, 0xc, !PT ;  /* 0x000000190e227212 */ /* 0x000fe200078e0cff */
[----:B------:R-:W-:-:S03]  /*76e0*/  IMAD.MOV.U32 R14, RZ, RZ, -0x1 ;  /* 0xffffffffff0e7424 */ /* 0x000fc600078e00ff */
[----:B------:R0:W1:Y:S02]  /*76f0*/  POPC R29, R34 ;  /* 0x00000022001d7309 */ /* 0x0000640000000000 */
[----:B0-----:R-:W-:-:S07]  /*7700*/  VIADD R34, R5, 0x2 ;  /* 0x0000000205227836 */ /* 0x001fce0000000000 */
[----:B-1----:R-:W-:Y:S05]  /*7710*/  WARPSYNC.COLLECTIVE R14, `(.L_x_93) ;  /* 0x000000000e087348 */ /* 0x002fea0003c00000 */
[----:B-1----:R0:W1:Y:S02]  /*7720*/  SHFL.DOWN P3, R14, R31, R28, R29 ;  /* 0x0800001c1f0e7389 */ /* 0x002064000006001d */
[----:B01----:R-:W-:Y:S05]  /*7730*/  ENDCOLLECTIVE ;  /* 0x000000000000791b */ /* 0x003fea0003800000 */
.L_x_93:
[----:B------:R-:W-:Y:S01]  /*7740*/  ISETP.GE.AND P0, PT, R5, R29, PT ;  /* 0x0000001d0500720c */ /* 0x000fe20003f06270 */
[----:B------:R-:W-:Y:S01]  /*7750*/  IMAD.MOV.U32 R28, RZ, RZ, 0x2 ;  /* 0x00000002ff1c7424 */ /* 0x000fe200078e00ff */
[----:B------:R-:W-:Y:S02]  /*7760*/  MOV R24, R14 ;  /* 0x0000000e00187202 */ /* 0x000fe40000000f00 */
[----:B------:R-:W-:-:S09]  /*7770*/  MOV R14, 0xffffffff ;  /* 0xffffffff000e7802 */ /* 0x000fd20000000f00 */
[----:B------:R-:W-:Y:S02]  /*7780*/  @!P0 IMAD.IADD R25, R13, 0x1, R24 ;  /* 0x000000010d198824 */ /* 0x000fe400078e0218 */
[----:B------:R-:W-:-:S04]  /*7790*/  @!P0 IMAD.MOV.U32 R24, RZ, RZ, RZ ;  /* 0x000000ffff188224 */ /* 0x000fc800078e00ff */
[----:B------:R-:W-:-:S05]  /*77a0*/  @!P0 IMAD.HI R24, R25, -0x7ff87f8f, R24 ;  /* 0x8007807119188827 */ /* 0x000fca00078e0218 */
[----:B------:R-:W-:-:S04]  /*77b0*/  @!P0 SHF.R.U32.HI R35, RZ, 0x1f, R24 ;  /* 0x0000001fff238819 */ /* 0x000fc80000011618 */
[----:B------:R-:W-:-:S05]  /*77c0*/  @!P0 LEA.HI.SX32 R24, R24, R35, 0x11 ;  /* 0x0000002318188211 */ /* 0x000fca00078f8aff */
[----:B------:R-:W-:-:S05]  /*77d0*/  @!P0 IMAD R24, R24, -0xfff1, R25 ;  /* 0xffff000f18188824 */ /* 0x000fca00078e0219 */
[----:B------:R-:W-:Y:S02]  /*77e0*/  @!P0 MOV R13, R24 ;  /* 0x00000018000d8202 */ /* 0x000fe40000000f00 */
[----:B------:R-:W-:Y:S01]  /*77f0*/  ISETP.NE.AND P0, PT, R12, 0x65, PT ;  /* 0x000000650c00780c */ /* 0x000fe20003f05270 */
[----:B------:R-:W-:Y:S02]  /*7800*/  VIADD R12, R5, 0x10 ;  /* 0x00000010050c7836 */ /* 0x000fe40000000000 */
[----:B------:R-:W-:-:S10]  /*7810*/  IMAD.MOV.U32 R31, RZ, RZ, R13 ;  /* 0x000000ffff1f7224 */ /* 0x000fd400078e000d */
[----:B------:R-:W-:Y:S05]  /*7820*/  WARPSYNC.COLLECTIVE R14, `(.L_x_94) ;  /* 0x000000000e087348 */ /* 0x000fea0003c00000 */
[----:B------:R0:W1:Y:S02]  /*7830*/  SHFL.DOWN P3, R14, R31, R28, R29 ;  /* 0x0800001c1f0e7389 */ /* 0x000064000006001d */
[----:B01----:R-:W-:Y:S05]  /*7840*/  ENDCOLLECTIVE ;  /* 0x000000000000791b */ /* 0x003fea0003800000 */
.L_x_94:
[----:B------:R-:W-:Y:S01]  /*7850*/  IMAD.MOV.U32 R28, RZ, RZ, 0x4 ;  /* 0x00000004ff1c7424 */ /* 0x000fe200078e00ff */
[----:B------:R-:W-:Y:S01]  /*7860*/  ISETP.GT.AND P3, PT, R34, R29, PT ;  /* 0x0000001d2200720c */ /* 0x000fe20003f64270 */
[----:B------:R-:W-:Y:S02]  /*7870*/  IMAD.MOV.U32 R24, RZ, RZ, R14 ;  /* 0x000000ffff187224 */ /* 0x000fe400078e000e */
[----:B------:R-:W-:-:S10]  /*7880*/  IMAD.MOV.U32 R14, RZ, RZ, -0x1 ;  /* 0xffffffffff0e7424 */ /* 0x000fd400078e00ff */
[----:B------:R-:W-:Y:S01]  /*7890*/  @!P3 IADD3 R25, PT, PT, R13, R24, RZ ;  /* 0x000000180d19b210 */ /* 0x000fe20007ffe0ff */
[----:B------:R-:W-:-:S04]  /*78a0*/  @!P3 IMAD.MOV.U32 R24, RZ, RZ, RZ ;  /* 0x000000ffff18b224 */ /* 0x000fc800078e00ff */
[----:B------:R-:W-:-:S05]  /*78b0*/  @!P3 IMAD.HI R24, R25, -0x7ff87f8f, R24 ;  /* 0x800780711918b827 */ /* 0x000fca00078e0218 */
[----:B------:R-:W-:-:S04]  /*78c0*/  @!P3 SHF.R.U32.HI R35, RZ, 0x1f, R24 ;  /* 0x0000001fff23b819 */ /* 0x000fc80000011618 */
[----:B------:R-:W-:Y:S01]  /*78d0*/  @!P3 LEA.HI.SX32 R24, R24, R35, 0x11 ;  /* 0x000000231818b211 */ /* 0x000fe200078f8aff */
[----:B------:R-:W-:-:S04]  /*78e0*/  VIADD R35, R5, 0x4 ;  /* 0x0000000405237836 */ /* 0x000fc80000000000 */
[----:B------:R-:W-:-:S04]  /*78f0*/  @!P3 IMAD R24, R24, -0xfff1, R25 ;  /* 0xffff000f1818b824 */ /* 0x000fc800078e0219 */
[----:B------:R-:W-:-:S05]  /*7900*/  @!P3 IMAD.MOV.U32 R13, RZ, RZ, R24 ;  /* 0x000000ffff0db224 */ /* 0x000fca00078e0018 */
[----:B------:R-:W-:-:S07]  /*7910*/  MOV R31, R13 ;  /* 0x0000000d001f7202 */ /* 0x000fce0000000f00 */
[----:B------:R-:W-:Y:S05]  /*7920*/  WARPSYNC.COLLECTIVE R14, `(.L_x_95) ;  /* 0x000000000e087348 */ /* 0x000fea0003c00000 */
[----:B------:R0:W1:Y:S02]  /*7930*/  SHFL.DOWN P3, R14, R31, R28, R29 ;  /* 0x0800001c1f0e7389 */ /* 0x000064000006001d */
[----:B01----:R-:W-:Y:S05]  /*7940*/  ENDCOLLECTIVE ;  /* 0x000000000000791b */ /* 0x003fea0003800000 */
.L_x_95:
[----:B------:R-:W-:Y:S01]  /*7950*/  HFMA2 R28, -RZ, RZ, 0, 4.76837158203125e-07 ;  /* 0x00000008ff1c7431 */ /* 0x000fe200000001ff */
[----:B------:R-:W-:Y:S02]  /*7960*/  ISETP.GT.AND P3, PT, R35, R29, PT ;  /* 0x0000001d2300720c */ /* 0x000fe40003f64270 */
[----:B------:R-:W-:Y:S01]  /*7970*/  MOV R24, R14 ;  /* 0x0000000e00187202 */ /* 0x000fe20000000f00 */
[----:B------:R-:W-:-:S10]  /*7980*/  IMAD.MOV.U32 R14, RZ, RZ, -0x1 ;  /* 0xffffffffff0e7424 */ /* 0x000fd400078e00ff */
[----:B------:R-:W-:Y:S01]  /*7990*/  @!P3 IMAD.IADD R25, R13, 0x1, R24 ;  /* 0x000000010d19b824 */ /* 0x000fe200078e0218 */
[----:B------:R-:W-:-:S05]  /*79a0*/  @!P3 MOV R24, RZ ;  /* 0x000000ff0018b202 */ /* 0x000fca0000000f00 */
[----:B------:R-:W-:-:S05]  /*79b0*/  @!P3 IMAD.HI R24, R25, -0x7ff87f8f, R24 ;  /* 0x800780711918b827 */ /* 0x000fca00078e0218 */
[----:B------:R-:W-:-:S04]  /*79c0*/  @!P3 SHF.R.U32.HI R37, RZ, 0x1f, R24 ;  /* 0x0000001fff25b819 */ /* 0x000fc80000011618 */
[----:B------:R-:W-:-:S05]  /*79d0*/  @!P3 LEA.HI.SX32 R24, R24, R37, 0x11 ;  /* 0x000000251818b211 */ /* 0x000fca00078f8aff */
[----:B------:R-:W-:-:S04]  /*79e0*/  @!P3 IMAD R24, R24, -0xfff1, R25 ;  /* 0xffff000f1818b824 */ /* 0x000fc800078e0219 */
[----:B------:R-:W-:-:S04]  /*79f0*/  @!P3 IMAD.MOV.U32 R13, RZ, RZ, R24 ;  /* 0x000000ffff0db224 */ /* 0x000fc800078e0018 */
[----:B------:R-:W-:-:S07]  /*7a00*/  IMAD.MOV.U32 R31, RZ, RZ, R13 ;  /* 0x000000ffff1f7224 */ /* 0x000fce00078e000d */
[----:B------:R-:W-:Y:S05]  /*7a10*/  WARPSYNC.COLLECTIVE R14, `(.L_x_96) ;  /* 0x000000000e087348 */ /* 0x000fea0003c00000 */
[----:B------:R0:W1:Y:S02]  /*7a20*/  SHFL.DOWN P3, R14, R31, R28, R29 ;  /* 0x0800001c1f0e7389 */ /* 0x000064000006001d */
[----:B01----:R-:W-:Y:S05]  /*7a30*/  ENDCOLLECTIVE ;  /* 0x000000000000791b */ /* 0x003fea0003800000 */
.L_x_96:
[----:B------:R-:W-:Y:S01]  /*7a40*/  IMAD.MOV.U32 R28, RZ, RZ, 0x10 ;  /* 0x00000010ff1c7424 */ /* 0x000fe200078e00ff */
[----:B------:R-:W-:Y:S01]  /*7a50*/  ISETP.GT.AND P3, PT, R36, R29, PT ;  /* 0x0000001d2400720c */ /* 0x000fe20003f64270 */
[----:B------:R-:W-:Y:S01]  /*7a60*/  IMAD.MOV.U32 R24, RZ, RZ, R14 ;  /* 0x000000ffff187224 */ /* 0x000fe200078e000e */
[----:B------:R-:W-:-:S11]  /*7a70*/  MOV R14, 0xffffffff ;  /* 0xffffffff000e7802 */ /* 0x000fd60000000f00 */
[----:B------:R-:W-:Y:S02]  /*7a80*/  @!P3 IMAD.IADD R25, R13, 0x1, R24 ;  /* 0x000000010d19b824 */ /* 0x000fe400078e0218 */
[----:B------:R-:W-:-:S04]  /*7a90*/  @!P3 IMAD.MOV.U32 R24, RZ, RZ, RZ ;  /* 0x000000ffff18b224 */ /* 0x000fc800078e00ff */
[----:B------:R-:W-:-:S05]  /*7aa0*/  @!P3 IMAD.HI R24, R25, -0x7ff87f8f, R24 ;  /* 0x800780711918b827 */ /* 0x000fca00078e0218 */
[----:B------:R-:W-:-:S04]  /*7ab0*/  @!P3 SHF.R.U32.HI R37, RZ, 0x1f, R24 ;  /* 0x0000001fff25b819 */ /* 0x000fc80000011618 */
[----:B------:R-:W-:-:S05]  /*7ac0*/  @!P3 LEA.HI.SX32 R24, R24, R37, 0x11 ;  /* 0x000000251818b211 */ /* 0x000fca00078f8aff */
[----:B------:R-:W-:-:S05]  /*7ad0*/  @!P3 IMAD R24, R24, -0xfff1, R25 ;  /* 0xffff000f1818b824 */ /* 0x000fca00078e0219 */
[----:B------:R-:W-:Y:S02]  /*7ae0*/  @!P3 MOV R13, R24 ;  /* 0x00000018000db202 */ /* 0x000fe40000000f00 */
[----:B------:R-:W0:Y:S03]  /*7af0*/  LDC.64 R24, c[0x0][0x390] ;  /* 0x0000e400ff187b82 */ /* 0x000e260000000a00 */
[----:B------:R-:W-:-:S07]  /*7b00*/  IMAD.MOV.U32 R31, RZ, RZ, R13 ;  /* 0x000000ffff1f7224 */ /* 0x000fce00078e000d */
[----:B0-----:R-:W-:Y:S05]  /*7b10*/  WARPSYNC.COLLECTIVE R14, `(.L_x_97) ;  /* 0x000000000e087348 */ /* 0x001fea0003c00000 */
[----:B------:R1:W2:Y:S02]  /*7b20*/  SHFL.DOWN P3, R14, R31, R28, R29 ;  /* 0x0800001c1f0e7389 */ /* 0x0002a4000006001d */
[----:B012---:R-:W-:Y:S05]  /*7b30*/  ENDCOLLECTIVE ;  /* 0x000000000000791b */ /* 0x007fea0003800000 */
.L_x_97:
[----:B------:R-:W-:Y:S01]  /*7b40*/  ISETP.GT.AND P3, PT, R12, R29, PT ;  /* 0x0000001d0c00720c */ /* 0x000fe20003f64270 */
[----:B------:R-:W-:Y:S02]  /*7b50*/  IMAD.MOV.U32 R40, RZ, RZ, R14 ;  /* 0x000000ffff287224 */ /* 0x000fe400078e000e */
[----:B------:R-:W-:-:S10]  /*7b60*/  IMAD.MOV.U32 R14, RZ, RZ, -0x1 ;  /* 0xffffffffff0e7424 */ /* 0x000fd400078e00ff */
[----:B------:R-:W-:Y:S05]  /*7b70*/  WARPSYNC.COLLECTIVE R14, `(.L_x_98) ;  /* 0x000000000e087348 */ /* 0x000fea0003c00000 */
[----:B------:R-:W-:Y:S01]  /*7b80*/  VOTE.ALL P0, P0 ;  /* 0x0000000000ff7806 */ /* 0x000fe20000000000 */
[----:B------:R-:W-:-:S12]  /*7b90*/  ENDCOLLECTIVE ;  /* 0x000000000000791b */ /* 0x000fd80003800000 */
.L_x_98:
[----:B------:R-:W-:Y:S01]  /*7ba0*/  @!P3 IADD3 R37, PT, PT, R13, R40, RZ ;  /* 0x000000280d25b210 */ /* 0x000fe20007ffe0ff */
[----:B------:R-:W-:-:S04]  /*7bb0*/  @!P3 IMAD.MOV.U32 R28, RZ, RZ, RZ ;  /* 0x000000ffff1cb224 */ /* 0x000fc800078e00ff */
[----:B------:R-:W-:Y:S02]  /*7bc0*/  @!P3 IMAD.MOV.U32 R29, RZ, RZ, R37 ;  /* 0x000000ffff1db224 */ /* 0x000fe400078e0025 */
[----:B------:R-:W-:-:S05]  /*7bd0*/  @!P3 IMAD.HI R12, R37, -0x7ff87f8f, R28 ;  /* 0x80078071250cb827 */ /* 0x000fca00078e021c */
[----:B------:R-:W-:-:S04]  /*7be0*/  @!P3 SHF.R.U32.HI R41, RZ, 0x1f, R12 ;  /* 0x0000001fff29b819 */ /* 0x000fc8000001160c */
[----:B------:R-:W-:-:S05]  /*7bf0*/  @!P3 LEA.HI.SX32 R40, R12, R41, 0x11 ;  /* 0x000000290c28b211 */ /* 0x000fca00078f8aff */
[----:B------:R-:W-:-:S05]  /*7c00*/  @!P3 IMAD R40, R40, -0xfff1, R37 ;  /* 0xffff000f2828b824 */ /* 0x000fca00078e0225 */
[----:B------:R-:W-:Y:S02]  /*7c10*/  @!P3 MOV R13, R40 ;  /* 0x00000028000db202 */ /* 0x000fe40000000f00 */
[----:B------:R-:W-:-:S05]  /*7c20*/  IADD3 R12, P3, PT, R24, 0x100, RZ ;  /* 0x00000100180c7810 */ /* 0x000fca0007f7e0ff */
[----:B------:R-:W-:Y:S01]  /*7c30*/  IMAD.X R37, RZ, RZ, R25, P3 ;  /* 0x000000ffff257224 */ /* 0x000fe200018e0619 */
[----:B------:R-:W-:Y:S07]  /*7c40*/  BRA `(.L_x_99) ;  /* 0xffffffd400a07947 */ /* 0x000fee000383ffff */
.L_x_43:
[----:B------:R-:W-:Y:S01]  /*7c50*/  BSSY B1, `(.L_x_100) ;  /* 0x0000006000017945 */ /* 0x000fe20003800000 */
[----:B------:R-:W-:Y:S02]  /*7c60*/  PLOP3.LUT P0, PT, P0, PT, PT, 0x8, 0x80 ;  /* 0x000000000080781c */ /* 0x000fe4000070e170 */
[----:B------:R-:W-:-:S11]  /*7c70*/  MOV R14, 0xffffffff ;  /* 0xffffffff000e7802 */ /* 0x000fd60000000f00 */
[----:B------:R-:W-:Y:S05]  /*7c80*/  WARPSYNC.COLLECTIVE R14, `(.L_x_101) ;  /* 0x000000000e087348 */ /* 0x000fea0003c00000 */
[----:B------:R-:W-:Y:S01]  /*7c90*/  VOTE.ANY P0, P0 ;  /* 0x0000000000ff7806 */ /* 0x000fe20000000100 */
[----:B------:R-:W-:-:S12]  /*7ca0*/  ENDCOLLECTIVE ;  /* 0x000000000000791b */ /* 0x000fd80003800000 */
.L_x_101:
[----:B------:R-:W-:Y:S05]  /*7cb0*/  BSYNC B1 ;  /* 0x0000000000017941 */ /* 0x000fea0003800000 */
.L_x_100:
[----:B------:R-:W-:Y:S05]  /*7cc0*/  BRA `(.L_x_102) ;  /* 0xffffffd400a87947 */ /* 0x000fea000383ffff */
.L_x_47:
[----:B------:R-:W-:Y:S01]  /*7cd0*/  BSSY B1, `(.L_x_103) ;  /* 0x0000006000017945 */ /* 0x000fe20003800000 */
[----:B------:R-:W-:Y:S01]  /*7ce0*/  PLOP3.LUT P0, PT, P0, PT, PT, 0x8, 0x80 ;  /* 0x000000000080781c */ /* 0x000fe2000070e170 */
[----:B------:R-:W-:-:S12]  /*7cf0*/  IMAD.MOV.U32 R14, RZ, RZ, -0x1 ;  /* 0xffffffffff0e7424 */ /* 0x000fd800078e00ff */
[----:B------:R-:W-:Y:S05]  /*7d00*/  WARPSYNC.COLLECTIVE R14, `(.L_x_104) ;  /* 0x000000000e087348 */ /* 0x000fea0003c00000 */
[----:B------:R-:W-:Y:S01]  /*7d10*/  VOTE.ANY P0, P0 ;  /* 0x0000000000ff7806 */ /* 0x000fe20000000100 */
[----:B------:R-:W-:-:S12]  /*7d20*/  ENDCOLLECTIVE ;  /* 0x000000000000791b */ /* 0x000fd80003800000 */
.L_x_104:
[----:B------:R-:W-:Y:S05]  /*7d30*/  BSYNC B1 ;  /* 0x0000000000017941 */ /* 0x000fea0003800000 */
.L_x_103:
[----:B------:R-:W-:Y:S05]  /*7d40*/  BRA `(.L_x_105) ;  /* 0xffffffd400b87947 */ /* 0x000fea000383ffff */
.L_x_49:
[----:B------:R-:W-:Y:S01]  /*7d50*/  BSSY B1, `(.L_x_106) ;  /* 0x0000006000017945 */ /* 0x000fe20003800000 */
[----:B------:R-:W-:Y:S01]  /*7d60*/  PLOP3.LUT P0, PT, P0, PT, PT, 0x8, 0x80 ;  /* 0x000000000080781c */ /* 0x000fe2000070e170 */
[----:B------:R-:W-:-:S12]  /*7d70*/  IMAD.MOV.U32 R14, RZ, RZ, -0x1 ;  /* 0xffffffffff0e7424 */ /* 0x000fd800078e00ff */
[----:B------:R-:W-:Y:S05]  /*7d80*/  WARPSYNC.COLLECTIVE R14, `(.L_x_107) ;  /* 0x000000000e087348 */ /* 0x000fea0003c00000 */
[----:B------:R-:W-:Y:S01]  /*7d90*/  VOTE.ANY R14, PT, P0 ;  /* 0x00000000000e7806 */ /* 0x000fe200000e0100 */
[----:B------:R-:W-:Y:S06]  /*7da0*/  ENDCOLLECTIVE ;  /* 0x000000000000791b */ /* 0x000fec0003800000 */
.L_x_107:
[----:B------:R-:W-:Y:S05]  /*7db0*/  BSYNC B1 ;  /* 0x0000000000017941 */ /* 0x000fea0003800000 */
.L_x_106:
[----:B------:R-:W-:Y:S01]  /*7dc0*/  LOP3.LUT R14, R14, 0x80000000, R33, 0xec, !PT ;  /* 0x800000000e0e7812 */ /* 0x000fe200078eec21 */
[----:B------:R-:W-:Y:S02]  /*7dd0*/  IMAD.MOV.U32 R31, RZ, RZ, R25 ;  /* 0x000000ffff1f7224 */ /* 0x000fe400078e0019 */
[----:B------:R-:W-:Y:S01]  /*7de0*/  IMAD.MOV.U32 R28, RZ, RZ, 0x1 ;  /* 0x00000001ff1c7424 */ /* 0x000fe200078e00ff */
[----:B------:R-:W-:Y:S01]  /*7df0*/  IADD3 R29, PT, PT, R14, -0x1, RZ ;  /* 0xffffffff0e1d7810 */ /* 0x000fe20007ffe0ff */
[----:B------:R-:W-:-:S03]  /*7e00*/  VIADD R32, R32, 0xffffffe0 ;  /* 0xffffffe020207836 */ /* 0x000fc60000000000 */
[----:B------:R-:W-:Y:S01]  /*7e10*/  LOP3.LUT R40, R14, R29, RZ, 0xc, !PT ;  /* 0x0000001d0e287212 */ /* 0x000fe200078e0cff */
[----:B------:R-:W-:-:S05]  /*7e20*/  IMAD.MOV.U32 R14, RZ, RZ, -0x1 ;  /* 0xffffffffff0e7424 */ /* 0x000fca00078e00ff */
[----:B------:R-:W0:Y:S02]  /*7e30*/  POPC R40, R40 ;  /* 0x0000002800287309 */ /* 0x000e240000000000 */
[-C--:B0-----:R-:W-:Y:S02]  /*7e40*/  MOV R29, R40.reuse ;  /* 0x00000028001d7202 */ /* 0x081fe40000000f00 */
[----:B------:R-:W-:-:S13]  /*7e50*/  ISETP.GE.AND P0, PT, R5, R40, PT ;  /* 0x000000280500720c */ /* 0x000fda0003f06270 */
[----:B------:R-:W-:Y:S05]  /*7e60*/  WARPSYNC.COLLECTIVE R14, `(.L_x_108) ;  /* 0x000000000e087348 */ /* 0x000fea0003c00000 */
[----:B------:R0:W1:Y:S02]  /*7e70*/  SHFL.DOWN P3, R14, R31, R28, R29 ;  /* 0x0800001c1f0e7389 */ /* 0x000064000006001d */
[----:B01----:R-:W-:Y:S05]  /*7e80*/  ENDCOLLECTIVE ;  /* 0x000000000000791b */ /* 0x003fea0003800000 */
.L_x_108:
[----:B------:R-:W-:Y:S02]  /*7e90*/  @!P0 IMAD.MOV.U32 R28, RZ, RZ, RZ ;  /* 0x000000ffff1c8224 */ /* 0x000fe400078e00ff */
[----:B------:R-:W-:Y:S02]  /*7ea0*/  IMAD.MOV.U32 R42, RZ, RZ, R14 ;  /* 0x000000ffff2a7224 */ /* 0x000fe400078e000e */
[----:B------:R-:W-:-:S03]  /*7eb0*/  IMAD.MOV.U32 R14, RZ, RZ, -0x1 ;  /* 0xffffffffff0e7424 */ /* 0x000fc600078e00ff */
[----:B------:R-:W-:-:S05]  /*7ec0*/  @!P0 IADD3 R41, PT, PT, R25, R42, RZ ;  /* 0x0000002a19298210 */ /* 0x000fca0007ffe0ff */
[----:B------:R-:W-:Y:S02]  /*7ed0*/  @!P0 IMAD.MOV.U32 R29, RZ, RZ, R41 ;  /* 0x000000ffff1d8224 */ /* 0x000fe400078e0029 */
[----:B------:R-:W-:Y:S01]  /*7ee0*/  @!P0 IMAD.HI R42, R41, -0x7ff87f8f, R28 ;  /* 0x80078071292a8827 */ /* 0x000fe200078e021c */
[----:B------:R-:W-:-:S03]  /*7ef0*/  MOV R29, R40 ;  /* 0x00000028001d7202 */ /* 0x000fc60000000f00 */
[----:B------:R-:W-:Y:S01]  /*7f00*/  IMAD.MOV.U32 R28, RZ, RZ, 0x2 ;  /* 0x00000002ff1c7424 */ /* 0x000fe200078e00ff */
[----:B------:R-:W-:-:S04]  /*7f10*/  @!P0 SHF.R.U32.HI R43, RZ, 0x1f, R42 ;  /* 0x0000001fff2b8819 */ /* 0x000fc8000001162a */
[----:B------:R-:W-:-:S05]  /*7f20*/  @!P0 LEA.HI.SX32 R42, R42, R43, 0x11 ;  /* 0x0000002b2a2a8211 */ /* 0x000fca00078f8aff */
[----:B------:R-:W-:-:S05]  /*7f30*/  @!P0 IMAD R41, R42, -0xfff1, R41 ;  /* 0xffff000f2a298824 */ /* 0x000fca00078e0229 */
[----:B------:R-:W-:Y:S02]  /*7f40*/  @!P0 MOV R25, R41 ;  /* 0x0000002900198202 */ /* 0x000fe40000000f00 */
[----:B------:R-:W-:-:S03]  /*7f50*/  ISETP.GT.AND P0, PT, R34, R40, PT ;  /* 0x000000282200720c */ /* 0x000fc60003f04270 */
[----:B------:R-:W-:-:S10]  /*7f60*/  IMAD.MOV.U32 R31, RZ, RZ, R25 ;  /* 0x000000ffff1f7224 */ /* 0x000fd400078e0019 */
[----:B------:R-:W-:Y:S05]  /*7f70*/  WARPSYNC.COLLECTIVE R14, `(.L_x_109) ;  /* 0x000000000e087348 */ /* 0x000fea0003c00000 */
[----:B------:R0:W1:Y:S02]  /*7f80*/  SHFL.DOWN P3, R14, R31, R28, R29 ;  /* 0x0800001c1f0e7389 */ /* 0x000064000006001d */
[----:B01----:R-:W-:Y:S05]  /*7f90*/  ENDCOLLECTIVE ;  /* 0x000000000000791b */ /* 0x003fea0003800000 */
.L_x_109:
        /* <DEDUP_REMOVED lines=16> */
.L_x_110:
[----:B------:R-:W-:Y:S01]  /*80a0*/  @!P0 MOV R28, RZ ;  /* 0x000000ff001c8202 */ /* 0x000fe20000000f00 */
[----:B------:R-:W-:Y:S02]  /*80b0*/  IMAD.MOV.U32 R42, RZ, RZ, R14 ;  /* 0x000000ffff2a7224 */ /* 0x000fe400078e000e */
[----:B------:R-:W-:Y:S02]  /*80c0*/  IMAD.MOV.U32 R14, RZ, RZ, -0x1 ;  /* 0xffffffffff0e7424 */ /* 0x000fe400078e00ff */
[----:B------:R-:W-:-:S04]  /*80d0*/  @!P0 IMAD.IADD R29, R25, 0x1, R42 ;  /* 0x00000001191d8824 */ /* 0x000fc800078e022a */
[----:B------:R-:W-:-:S04]  /*80e0*/  @!P0 IMAD.HI R41, R29, -0x7ff87f8f, R28 ;  /* 0x800780711d298827 */ /* 0x000fc800078e021c */
[----:B------:R-:W-:Y:S01]  /*80f0*/  HFMA2 R28, -RZ, RZ, 0, 4.76837158203125e-07 ;  /* 0x00000008ff1c7431 */ /* 0x000fe200000001ff */
        /* <DEDUP_REMOVED lines=10> */
.L_x_111:
[----:B------:R-:W-:Y:S01]  /*81a0*/  @!P0 IMAD.MOV.U32 R28, RZ, RZ, RZ ;  /* 0x000000ffff1c8224 */ /* 0x000fe200078e00ff */
[----:B------:R-:W-:Y:S01]  /*81b0*/  MOV R42, R14 ;  /* 0x0000000e002a7202 */ /* 0x000fe20000000f00 */
[----:B------:R-:W-:-:S04]  /*81c0*/  IMAD.MOV.U32 R14, RZ, RZ, -0x1 ;  /* 0xffffffffff0e7424 */ /* 0x000fc800078e00ff */
[----:B------:R-:W-:-:S04]  /*81d0*/  @!P0 IMAD.IADD R29, R25, 0x1, R42 ;  /* 0x00000001191d8824 */ /* 0x000fc800078e022a */
[----:B------:R-:W-:-:S04]  /*81e0*/  @!P0 IMAD.HI R41, R29, -0x7ff87f8f, R28 ;  /* 0x800780711d298827 */ /* 0x000fc800078e021c */
[----:B------:R-:W-:Y:S01]  /*81f0*/  IMAD.MOV.U32 R28, RZ, RZ, 0x10 ;  /* 0x00000010ff1c7424 */ /* 0x000fe200078e00ff */
[----:B------:R-:W-:-:S04]  /*8200*/  @!P0 SHF.R.U32.HI R42, RZ, 0x1f, R41 ;  /* 0x0000001fff2a8819 */ /* 0x000fc80000011629 */
[----:B------:R-:W-:Y:S02]  /*8210*/  @!P0 LEA.HI.SX32 R42, R41, R42, 0x11 ;  /* 0x0000002a292a8211 */ /* 0x000fe400078f8aff */
[----:B------:R-:W-:-:S03]  /*8220*/  IADD3 R41, PT, PT, R5, 0x10, RZ ;  /* 0x0000001005297810 */ /* 0x000fc60007ffe0ff */
        /* <DEDUP_REMOVED lines=8> */
.L_x_112:
[----:B------:R-:W-:Y:S02]  /*82b0*/  @!P0 IMAD.MOV.U32 R28, RZ, RZ, RZ ;  /* 0x000000ffff1c8224 */ /* 0x000fe400078e00ff */
[----:B------:R-:W-:-:S04]  /*82c0*/  IMAD.MOV.U32 R42, RZ, RZ, R14 ;  /* 0x000000ffff2a7224 */ /* 0x000fc800078e000e */
        /* <DEDUP_REMOVED lines=17> */
.L_x_113:
[----:B------:R-:W-:Y:S05]  /*83e0*/  BRA `(.L_x_114) ;  /* 0xffffffd400147947 */ /* 0x000fea000383ffff */
.L_x_115:
[----:B------:R-:W-:-:S00]  /*83f0*/  BRA `(.L_x_115) ;  /* 0xfffffffc00fc7947 */ /* 0x000fc0000383ffff */
[----:B------:R-:W-:-:S00]  /*8400*/  NOP ;  /* 0x0000000000007918 */ /* 0x000fc00000000000 */
[----:B------:R-:W-:-:S00]  /*8410*/  NOP ;  /* 0x0000000000007918 */ /* 0x000fc00000000000 */
[----:B------:R-:W-:-:S00]  /*8420*/  NOP ;  /* 0x0000000000007918 */ /* 0x000fc00000000000 */
[----:B------:R-:W-:-:S00]  /*8430*/  NOP ;  /* 0x0000000000007918 */ /* 0x000fc00000000000 */
[----:B------:R-:W-:-:S00]  /*8440*/  NOP ;  /* 0x0000000000007918 */ /* 0x000fc00000000000 */
[----:B------:R-:W-:-:S00]  /*8450*/  NOP ;  /* 0x0000000000007918 */ /* 0x000fc00000000000 */
[----:B------:R-:W-:-:S00]  /*8460*/  NOP ;  /* 0x0000000000007918 */ /* 0x000fc00000000000 */
[----:B------:R-:W-:-:S00]  /*8470*/  NOP ;  /* 0x0000000000007918 */ /* 0x000fc00000000000 */
.L_x_129:


//--------------------- .text._ZN3cub18CUB_300001_SM_10006detail4scan20DeviceScanInitKernelINS0_13ScanTileStateIiLb1EEEEEvT_i --------------------------
	.section	.text._ZN3cub18CUB_300001_SM_10006detail4scan20DeviceScanInitKernelINS0_13ScanTileStateIiLb1EEEEEvT_i,"ax",@progbits
	.align	128
        .global         _ZN3cub18CUB_300001_SM_10006detail4scan20DeviceScanInitKernelINS0_13ScanTileStateIiLb1EEEEEvT_i
        .type           _ZN3cub18CUB_300001_SM_10006detail4scan20DeviceScanInitKernelINS0_13ScanTileStateIiLb1EEEEEvT_i,@function
        .size           _ZN3cub18CUB_300001_SM_10006detail4scan20DeviceScanInitKernelINS0_13ScanTileStateIiLb1EEEEEvT_i,(.L_x_130 - _ZN3cub18CUB_300001_SM_10006detail4scan20DeviceScanInitKernelINS0_13ScanTileStateIiLb1EEEEEvT_i)
        .other          _ZN3cub18CUB_300001_SM_10006detail4scan20DeviceScanInitKernelINS0_13ScanTileStateIiLb1EEEEEvT_i,@"STO_CUDA_ENTRY STV_DEFAULT"
_ZN3cub18CUB_300001_SM_10006detail4scan20DeviceScanInitKernelINS0_13ScanTileStateIiLb1EEEEEvT_i:
.text._ZN3cub18CUB_300001_SM_10006detail4scan20DeviceScanInitKernelINS0_13ScanTileStateIiLb1EEEEEvT_i:
[----:B------:R-:W-:Y:S01]  /*0000*/  LDC R1, c[0x0][0x37c] ;  /* 0x0000df00ff017b82 */ /* 0x000fe20000000800 */
[----:B------:R-:W0:Y:S07]  /*0010*/  S2R R0, SR_TID.X ;  /* 0x0000000000007919 */ /* 0x000e2e0000002100 */
[----:B------:R-:W1:Y:S01]  /*0020*/  S2UR UR6, SR_CTAID.X ;  /* 0x00000000000679c3 */ /* 0x000e620000002500 */
[----:B------:R-:W2:Y:S07]  /*0030*/  LDCU UR4, c[0x0][0x388] ;  /* 0x00007100ff0477ac */ /* 0x000eae0008000800 */
[----:B------:R-:W1:Y:S01]  /*0040*/  LDC R5, c[0x0][0x360] ;  /* 0x0000d800ff057b82 */ /* 0x000e620000000800 */
[----:B0-----:R-:W-:Y:S01]  /*0050*/  ISETP.GT.U32.AND P0, PT, R0, 0x1f, PT ;  /* 0x0000001f0000780c */ /* 0x001fe20003f04070 */
[----:B-1----:R-:W-:-:S03]  /*0060*/  IMAD R5, R5, UR6, R0 ;  /* 0x0000000605057c24 */ /* 0x002fc6000f8e0200 */
[----:B------:R-:W-:Y:S02]  /*0070*/  ISETP.NE.OR P0, PT, RZ, UR6, P0 ;  /* 0x00000006ff007c0c */ /* 0x000fe40008705670 */
[----:B--2---:R-:W-:Y:S01]  /*0080*/  ISETP.GE.AND P1, PT, R5, UR4, PT ;  /* 0x0000000405007c0c */ /* 0x004fe2000bf26270 */
[----:B------:R-:W0:-:S12]  /*0090*/  LDCU.64 UR4, c[0x0][0x358] ;  /* 0x00006b00ff0477ac */ /* 0x000e180008000a00 */
[----:B------:R-:W1:Y:S01]  /*00a0*/  @!P1 LDC.64 R2, c[0x0][0x380] ;  /* 0x0000e000ff029b82 */ /* 0x000e620000000a00 */
[----:B------:R-:W-:Y:S01]  /*00b0*/  @!P1 MOV R4, 0x63 ;  /* 0x0000006300049802 */ /* 0x000fe20000000f00 */
[----:B-1----:R-:W-:-:S04]  /*00c0*/  @!P1 IMAD.WIDE R2, R5, 0x8, R2 ;  /* 0x0000000805029825 */ /* 0x002fc800078e0202 */
[----:B------:R-:W-:-:S05]  /*00d0*/  HFMA2 R5, -RZ, RZ, 0, 0 ;  /* 0x00000000ff057431 */ /* 0x000fca00000001ff */
[----:B0-----:R0:W-:Y:S01]  /*00e0*/  @!P1 STG.E.64 desc[UR4][R2.64+0x100], R4 ;  /* 0x0001000402009986 */ /* 0x0011e2000c101b04 */
[----:B------:R-:W-:Y:S05]  /*00f0*/  @P0 EXIT ;  /* 0x000000000000094d */ /* 0x000fea0003800000 */
[----:B0-----:R-:W0:Y:S02]  /*0100*/  LDC.64 R2, c[0x0][0x380] ;  /* 0x0000e000ff027b82 */ /* 0x001e240000000a00 */
[----:B0-----:R-:W-:-:S05]  /*0110*/  IMAD.WIDE.U32 R2, R0, 0x8, R2 ;  /* 0x0000000800027825 */ /* 0x001fca00078e0002 */
[----:B------:R-:W-:Y:S01]  /*0120*/  STG.E.64 desc[UR4][R2.64], RZ ;  /* 0x000000ff02007986 */ /* 0x000fe2000c101b04 */
[----:B------:R-:W-:Y:S05]  /*0130*/  EXIT ;  /* 0x000000000000794d */ /* 0x000fea0003800000 */
.L_x_116:
        /* <DEDUP_REMOVED lines=12> */
.L_x_130:


//--------------------- .text._ZN3cub18CUB_300001_SM_10006detail11EmptyKernelIvEEvv --------------------------
	.section	.text._ZN3cub18CUB_300001_SM_10006detail11EmptyKernelIvEEvv,"ax",@progbits
	.align	128
        .global         _ZN3cub18CUB_300001_SM_10006detail11EmptyKernelIvEEvv
        .type           _ZN3cub18CUB_300001_SM_10006detail11EmptyKernelIvEEvv,@function
        .size           _ZN3cub18CUB_300001_SM_10006detail11EmptyKernelIvEEvv,(.L_x_131 - _ZN3cub18CUB_300001_SM_10006detail11EmptyKernelIvEEvv)
        .other          _ZN3cub18CUB_300001_SM_10006detail11EmptyKernelIvEEvv,@"STO_CUDA_ENTRY STV_DEFAULT"
_ZN3cub18CUB_300001_SM_10006detail11EmptyKernelIvEEvv:
.text._ZN3cub18CUB_300001_SM_10006detail11EmptyKernelIvEEvv:
[----:B------:R-:W-:Y:S01]  /*0000*/  LDC R1, c[0x0][0x37c] ;  /* 0x0000df00ff017b82 */ /* 0x000fe20000000800 */
[----:B------:R-:W-:Y:S05]  /*0010*/  EXIT ;  /* 0x000000000000794d */ /* 0x000fea0003800000 */
.L_x_117:
        /* <DEDUP_REMOVED lines=14> */
.L_x_131:


//--------------------- .text._Z11FindMatchesPiPcS0_S_S_S_S_ --------------------------
	.section	.text._Z11FindMatchesPiPcS0_S_S_S_S_,"ax",@progbits
	.align	128
        .global         _Z11FindMatchesPiPcS0_S_S_S_S_
        .type           _Z11FindMatchesPiPcS0_S_S_S_S_,@function
        .size           _Z11FindMatchesPiPcS0_S_S_S_S_,(.L_x_132 - _Z11FindMatchesPiPcS0_S_S_S_S_)
        .other          _Z11FindMatchesPiPcS0_S_S_S_S_,@"STO_CUDA_ENTRY STV_DEFAULT"
_Z11FindMatchesPiPcS0_S_S_S_S_:
.text._Z11FindMatchesPiPcS0_S_S_S_S_:
[----:B------:R-:W-:Y:S01]  /*0000*/  LDC R1, c[0x0][0x37c] ;  /* 0x0000df00ff017b82 */ /* 0x000fe20000000800 */
[----:B------:R-:W0:Y:S07]  /*0010*/  S2R R3, SR_TID.X ;  /* 0x0000000000037919 */ /* 0x000e2e0000002100 */
[----:B------:R-:W0:Y:S08]  /*0020*/  S2UR UR4, SR_CTAID.X ;  /* 0x00000000000479c3 */ /* 0x000e300000002500 */
[----:B------:R-:W0:Y:S02]  /*0030*/  LDC R0, c[0x0][0x360] ;  /* 0x0000d800ff007b82 */ /* 0x000e240000000800 */
[----:B0-----:R-:W-:-:S05]  /*0040*/  IMAD R0, R0, UR4, R3 ;  /* 0x0000000400007c24 */ /* 0x001fca000f8e0203 */
[----:B------:R-:W-:-:S13]  /*0050*/  ISETP.GT.U32.AND P0, PT, R0, 0x3fff4, PT ;  /* 0x0003fff40000780c */ /* 0x000fda0003f04070 */
[----:B------:R-:W-:Y:S05]  /*0060*/  @P0 EXIT ;  /* 0x000000000000094d */ /* 0x000fea0003800000 */
[----:B------:R-:W0:Y:S01]  /*0070*/  LDC.64 R2, c[0x0][0x380] ;  /* 0x0000e000ff027b82 */ /* 0x000e220000000a00 */
[----:B------:R-:W1:Y:S01]  /*0080*/  LDCU.64 UR4, c[0x0][0x358] ;  /* 0x00006b00ff0477ac */ /* 0x000e620008000a00 */
[C---:B------:R-:W-:Y:S01]  /*0090*/  ISETP.NE.AND P0, PT, R0.reuse, RZ, PT ;  /* 0x000000ff0000720c */ /* 0x040fe20003f05270 */
[----:B------:R-:W-:Y:S01]  /*00a0*/  IMAD.MOV.U32 R7, RZ, RZ, RZ ;  /* 0x000000ffff077224 */ /* 0x000fe200078e00ff */
[C---:B------:R-:W-:Y:S01]  /*00b0*/  IADD3 R8, PT, PT, -R0.reuse, 0x4ffef, RZ ;  /* 0x0004ffef00087810 */ /* 0x040fe20007ffe1ff */
[----:B------:R-:W2:Y:S01]  /*00c0*/  LDCU.64 UR6, c[0x0][0x3a0] ;  /* 0x00007400ff0677ac */ /* 0x000ea20008000a00 */
[----:B0-----:R-:W-:-:S09]  /*00d0*/  IMAD.WIDE.U32 R2, R0, 0x4, R2 ;  /* 0x0000000400027825 */ /* 0x001fd200078e0002 */
[----:B-1----:R-:W3:Y:S04]  /*00e0*/  @P0 LDG.E R7, desc[UR4][R2.64+-0x4] ;  /* 0xfffffc0402070981 */ /* 0x002ee8000c1e1900 */
[----:B------:R-:W3:Y:S01]  /*00f0*/  LDG.E R6, desc[UR4][R2.64+0x30] ;  /* 0x0000300402067981 */ /* 0x000ee2000c1e1900 */
[----:B------:R-:W-:-:S05]  /*0100*/  IMAD.HI.U32 R4, R8, 0x80081, RZ ;  /* 0x0008008108047827 */ /* 0x000fca00078e00ff */
[----:B------:R-:W-:Y:S02]  /*0110*/  SHF.R.U32.HI R9, RZ, 0x3, R4 ;  /* 0x00000003ff097819 */ /* 0x000fe40000011604 */
[----:B------:R-:W0:Y:S03]  /*0120*/  LDC.64 R4, c[0x0][0x398] ;  /* 0x0000e600ff047b82 */ /* 0x000e260000000a00 */
[----:B------:R-:W-:-:S05]  /*0130*/  IMAD R9, R9, -0xfff0, R8 ;  /* 0xffff001009097824 */ /* 0x000fca00078e0208 */
[C---:B------:R-:W-:Y:S02]  /*0140*/  ISETP.GT.U32.AND P0, PT, R9.reuse, 0xc, PT ;  /* 0x0000000c0900780c */ /* 0x040fe40003f04070 */
[----:B------:R-:W-:-:S11]  /*0150*/  IADD3 R11, PT, PT, -R9, 0xfffc, RZ ;  /* 0x0000fffc090b7810 */ /* 0x000fd60007ffe1ff */
[----:B------:R-:W-:-:S05]  /*0160*/  @!P0 IADD3 R11, PT, PT, -R9, 0xc, RZ ;  /* 0x0000000c090b8810 */ /* 0x000fca0007ffe1ff */
[----:B0-----:R-:W-:-:S06]  /*0170*/  IMAD.WIDE.U32 R4, R11, 0x4, R4 ;  /* 0x000000040b047825 */ /* 0x001fcc00078e0004 */
[----:B------:R0:W4:Y:S01]  /*0180*/  LDG.E R4, desc[UR4][R4.64] ;  /* 0x0000000404047981 */ /* 0x000122000c1e1900 */
[----:B---3--:R-:W-:-:S05]  /*0190*/  IMAD.IADD R6, R6, 0x1, -R7 ;  /* 0x0000000106067824 */ /* 0x008fca00078e0a07 */
[----:B------:R-:W-:-:S04]  /*01a0*/  IADD3 R2, P0, PT, R6, 0xfff1, RZ ;  /* 0x0000fff106027810 */ /* 0x000fc80007f1e0ff */
[----:B------:R-:W-:-:S05]  /*01b0*/  LEA.HI.X.SX32 R3, R6, RZ, 0x1, P0 ;  /* 0x000000ff06037211 */ /* 0x000fca00000f0eff */
[----:B------:R-:W-:-:S04]  /*01c0*/  IMAD.WIDE.U32 R6, R3, -0x79681d19, RZ ;  /* 0x8697e2e703067825 */ /* 0x000fc800078e00ff */
[----:B------:R-:W-:-:S04]  /*01d0*/  IMAD.WIDE.U32 R8, P0, R2, -0x7ff87f90, R6 ;  /* 0x8007807002087825 */ /* 0x000fc80007800006 */
[C---:B------:R-:W-:Y:S01]  /*01e0*/  IMAD.WIDE.U32 R6, R2.reuse, -0x79681d19, RZ ;  /* 0x8697e2e702067825 */ /* 0x040fe200078e00ff */
[----:B------:R-:W-:-:S04]  /*01f0*/  IADD3 R10, P1, PT, R2, R9, RZ ;  /* 0x00000009020a7210 */ /* 0x000fc80007f3e0ff */
[----:B------:R-:W-:Y:S02]  /*0200*/  IADD3.X R11, PT, PT, RZ, R3, RZ, P0, P1 ;  /* 0x00000003ff0b7210 */ /* 0x000fe400007e24ff */
[----:B------:R-:W-:Y:S02]  /*0210*/  IADD3 RZ, P0, PT, R7, R8, RZ ;  /* 0x0000000807ff7210 */ /* 0x000fe40007f1e0ff */
[----:B------:R-:W-:-:S03]  /*0220*/  ISETP.LT.AND P1, PT, R3, RZ, PT ;  /* 0x000000ff0300720c */ /* 0x000fc60003f21270 */
[----:B------:R-:W-:-:S03]  /*0230*/  IMAD.WIDE.U32.X R6, R3, -0x7ff87f90, R10, P0 ;  /* 0x8007807003067825 */ /* 0x000fc600000e040a */
[----:B0-----:R-:W-:-:S05]  /*0240*/  IADD3 R5, P0, PT, -R2, R6, RZ ;  /* 0x0000000602057210 */ /* 0x001fca0007f1e1ff */
[----:B------:R-:W-:Y:S01]  /*0250*/  IMAD.X R6, R7, 0x1, ~R3, P0 ;  /* 0x0000000107067824 */ /* 0x000fe200000e0e03 */
[----:B------:R-:W-:-:S04]  /*0260*/  IADD3 R8, P0, PT, R5, 0x79681d19, RZ ;  /* 0x79681d1905087810 */ /* 0x000fc80007f1e0ff */
[----:B------:R-:W-:Y:S02]  /*0270*/  IADD3.X R7, PT, PT, R6, 0x7ff87f8f, RZ, P0, !PT ;  /* 0x7ff87f8f06077810 */ /* 0x000fe400007fe4ff */
[----:B------:R-:W-:Y:S02]  /*0280*/  SEL R5, R8, R5, P1 ;  /* 0x0000000508057207 */ /* 0x000fe40000800000 */
[----:B------:R-:W-:-:S04]  /*0290*/  SEL R6, R7, R6, P1 ;  /* 0x0000000607067207 */ /* 0x000fc80000800000 */
[----:B------:R-:W-:-:S04]  /*02a0*/  SHF.R.S64 R5, R5, 0xf, R6 ;  /* 0x0000000f05057819 */ /* 0x000fc80000001006 */
[----:B------:R-:W-:-:S04]  /*02b0*/  LEA.HI R5, P0, R6, R5, RZ, 0x1 ;  /* 0x0000000506057211 */ /* 0x000fc800078108ff */
[----:B------:R-:W-:Y:S01]  /*02c0*/  LEA.HI.X.SX32 R6, R6, RZ, 0x11, P0 ;  /* 0x000000ff06067211 */ /* 0x000fe200000f8eff */
[----:B------:R-:W-:-:S04]  /*02d0*/  IMAD.WIDE.U32 R2, R5, -0xfff1, R2 ;  /* 0xffff000f05027825 */ /* 0x000fc800078e0002 */
[----:B------:R-:W-:-:S05]  /*02e0*/  IMAD R6, R6, -0xfff1, RZ ;  /* 0xffff000f06067824 */ /* 0x000fca00078e02ff */
[----:B------:R-:W-:Y:S02]  /*02f0*/  IADD3 R5, PT, PT, R3, -R5, R6 ;  /* 0x8000000503057210 */ /* 0x000fe40007ffe006 */
[----:B----4-:R-:W-:-:S03]  /*0300*/  SHF.R.S32.HI R3, RZ, 0x1f, R4 ;  /* 0x0000001fff037819 */ /* 0x010fc60000011404 */
[-C--:B------:R-:W-:Y:S02]  /*0310*/  IMAD R6, R5, R4.reuse, RZ ;  /* 0x0000000405067224 */ /* 0x080fe400078e02ff */
[----:B------:R-:W-:-:S04]  /*0320*/  IMAD.WIDE.U32 R4, R2, R4, RZ ;  /* 0x0000000402047225 */ /* 0x000fc800078e00ff */
[----:B------:R-:W-:-:S04]  /*0330*/  IMAD R3, R3, R2, R6 ;  /* 0x0000000203037224 */ /* 0x000fc800078e0206 */
[----:B------:R-:W-:-:S04]  /*0340*/  IMAD.IADD R5, R5, 0x1, R3 ;  /* 0x0000000105057824 */ /* 0x000fc800078e0203 */
        /* <DEDUP_REMOVED lines=8> */
[----:B------:R-:W-:-:S05]  /*03d0*/  IADD3 R7, P0, PT, -R4, R2, RZ ;  /* 0x0000000204077210 */ /* 0x000fca0007f1e1ff */
        /* <DEDUP_REMOVED lines=9> */
[----:B------:R-:W-:Y:S01]  /*0470*/  IMAD R3, R2, -0xfff1, RZ ;  /* 0xffff000f02037824 */ /* 0x000fe200078e02ff */
[----:B--2---:R-:W-:-:S04]  /*0480*/  LEA R2, P0, R4, UR6, 0x2 ;  /* 0x0000000604027c11 */ /* 0x004fc8000f8010ff */
[----:B------:R-:W-:-:S04]  /*0490*/  IADD3 R7, PT, PT, R5, -R7, R3 ;  /* 0x8000000705077210 */ /* 0x000fc80007ffe003 */
[----:B------:R-:W-:-:S05]  /*04a0*/  LEA.HI.X R3, R4, UR7, R7, 0x2, P0 ;  /* 0x0000000704037c11 */ /* 0x000fca00080f1407 */
[----:B------:R-:W2:Y:S02]  /*04b0*/  LDG.E R2, desc[UR4][R2.64] ;  /* 0x0000000402027981 */ /* 0x000ea4000c1e1900 */
[----:B--2---:R-:W-:-:S13]  /*04c0*/  ISETP.NE.AND P0, PT, R2, RZ, PT ;  /* 0x000000ff0200720c */ /* 0x004fda0003f05270 */
[----:B------:R-:W-:Y:S05]  /*04d0*/  @!P0 EXIT ;  /* 0x000000000000894d */ /* 0x000fea0003800000 */
[----:B------:R-:W-:Y:S01]  /*04e0*/  IMAD.MOV.U32 R13, RZ, RZ, R4 ;  /* 0x000000ffff0d7224 */ /* 0x000fe200078e0004 */
[----:B------:R-:W0:Y:S01]  /*04f0*/  LDCU.64 UR8, c[0x0][0x390] ;  /* 0x00007200ff0877ac */ /* 0x000e220008000a00 */
[----:B------:R-:W-:Y:S01]  /*0500*/  IMAD.MOV.U32 R4, RZ, RZ, R7 ;  /* 0x000000ffff047224 */ /* 0x000fe200078e0007 */
[----:B------:R-:W1:Y:S06]  /*0510*/  LDCU.64 UR10, c[0x0][0x388] ;  /* 0x00007100ff0a77ac */ /* 0x000e6c0008000a00 */
.L_x_122:
[----:B------:R-:W2:Y:S02]  /*0520*/  LDCU.64 UR6, c[0x0][0x3a8] ;  /* 0x00007500ff0677ac */ /* 0x000ea40008000a00 */
[----:B--2---:R-:W-:-:S04]  /*0530*/  LEA R6, P0, R13, UR6, 0x2 ;  /* 0x000000060d067c11 */ /* 0x004fc8000f8010ff */
[----:B------:R-:W-:-:S05]  /*0540*/  LEA.HI.X R7, R13, UR7, R4, 0x2, P0 ;  /* 0x000000070d077c11 */ /* 0x000fca00080f1404 */
[----:B------:R-:W2:Y:S01]  /*0550*/  LDG.E R15, desc[UR4][R6.64] ;  /* 0x00000004060f7981 */ /* 0x000ea2000c1e1900 */
[----:B------:R-:W-:Y:S02]  /*0560*/  IMAD.MOV.U32 R2, RZ, RZ, 0xd ;  /* 0x0000000dff027424 */ /* 0x000fe400078e00ff */
[----:B------:R-:W-:Y:S02]  /*0570*/  IMAD.MOV.U32 R3, RZ, RZ, 0x0 ;  /* 0x00000000ff037424 */ /* 0x000fe400078e00ff */
[----:B--2---:R-:W-:-:S04]  /*0580*/  IMAD.WIDE R2, R15, 0xd, R2 ;  /* 0x0000000d0f027825 */ /* 0x004fc800078e0202 */
[----:B------:R-:W-:-:S05]  /*0590*/  IMAD R5, R15, 0xd, RZ ;  /* 0x0000000d0f057824 */ /* 0x000fca00078e02ff */
[----:B------:R-:W-:Y:S02]  /*05a0*/  ISETP.GT.U32.AND P0, PT, R2, R5, PT ;  /* 0x000000050200720c */ /* 0x000fe40003f04070 */
[----:B------:R-:W-:-:S04]  /*05b0*/  SHF.R.S32.HI R9, RZ, 0x1f, R5 ;  /* 0x0000001fff097819 */ /* 0x000fc80000011405 */
[----:B------:R-:W-:-:S13]  /*05c0*/  ISETP.GT.AND.EX P0, PT, R3, R9, PT, P0 ;  /* 0x000000090300720c */ /* 0x000fda0003f04300 */
[----:B------:R-:W-:Y:S05]  /*05d0*/  @!P0 BRA `(.L_x_118) ;  /* 0x00000000004c8947 */ /* 0x000fea0003800000 */
[----:B------:R-:W-:Y:S01]  /*05e0*/  BSSY.RECONVERGENT B0, `(.L_x_119) ;  /* 0x0000017000007945 */ /* 0x000fe20003800200 */
[----:B------:R-:W-:Y:S02]  /*05f0*/  IMAD.MOV.U32 R7, RZ, RZ, R5 ;  /* 0x000000ffff077224 */ /* 0x000fe400078e0005 */
[----:B------:R-:W-:-:S07]  /*0600*/  IMAD.MOV.U32 R11, RZ, RZ, RZ ;  /* 0x000000ffff0b7224 */ /* 0x000fce00078e00ff */
.L_x_121:
[----:B------:R-:W-:Y:S01]  /*0610*/  IMAD.IADD R8, R0, 0x1, R11 ;  /* 0x0000000100087824 */ /* 0x000fe200078e020b */
[----:B0-----:R-:W-:-:S04]  /*0620*/  IADD3 R6, P0, PT, R7, UR8, RZ ;  /* 0x0000000807067c10 */ /* 0x001fc8000ff1e0ff */
[----:B-1----:R-:W-:Y:S02]  /*0630*/  IADD3 R8, P1, PT, R8, UR10, RZ ;  /* 0x0000000a08087c10 */ /* 0x002fe4000ff3e0ff */
[----:B------:R-:W-:-:S03]  /*0640*/  IADD3.X R7, PT, PT, R9, UR9, RZ, P0, !PT ;  /* 0x0000000909077c10 */ /* 0x000fc600087fe4ff */
[----:B------:R-:W-:Y:S02]  /*0650*/  IMAD.X R9, RZ, RZ, UR11, P1 ;  /* 0x0000000bff097e24 */ /* 0x000fe400088e06ff */
[----:B------:R-:W2:Y:S04]  /*0660*/  LDG.E.U8 R6, desc[UR4][R6.64] ;  /* 0x0000000406067981 */ /* 0x000ea8000c1e1100 */
[----:B------:R-:W2:Y:S02]  /*0670*/  LDG.E.U8 R9, desc[UR4][R8.64] ;  /* 0x0000000408097981 */ /* 0x000ea4000c1e1100 */
[----:B--2---:R-:W-:-:S13]  /*0680*/  ISETP.NE.AND P0, PT, R6, R9, PT ;  /* 0x000000090600720c */ /* 0x004fda0003f05270 */
[----:B------:R-:W-:Y:S05]  /*0690*/  @P0 BRA `(.L_x_120) ;  /* 0x00000000002c0947 */ /* 0x000fea0003800000 */
[----:B------:R-:W-:Y:S02]  /*06a0*/  VIADD R7, R5, 0x1 ;  /* 0x0000000105077836 */ /* 0x000fe40000000000 */
[----:B------:R-:W-:Y:S02]  /*06b0*/  VIADD R11, R11, 0x1 ;  /* 0x000000010b0b7836 */ /* 0x000fe40000000000 */
[--C-:B------:R-:W-:Y:S01]  /*06c0*/  IMAD.MOV.U32 R5, RZ, RZ, R7.reuse ;  /* 0x000000ffff057224 */ /* 0x100fe200078e0007 */
[----:B------:R-:W-:Y:S02]  /*06d0*/  ISETP.GT.U32.AND P0, PT, R2, R7, PT ;  /* 0x000000070200720c */ /* 0x000fe40003f04070 */
[----:B------:R-:W-:-:S04]  /*06e0*/  SHF.R.S32.HI R9, RZ, 0x1f, R7 ;  /* 0x0000001fff097819 */ /* 0x000fc80000011407 */
[----:B------:R-:W-:-:S13]  /*06f0*/  ISETP.GT.AND.EX P0, PT, R3, R9, PT, P0 ;  /* 0x000000090300720c */ /* 0x000fda0003f04300 */
[----:B------:R-:W-:Y:S05]  /*0700*/  @P0 BRA `(.L_x_121) ;  /* 0xfffffffc00c00947 */ /* 0x000fea000383ffff */
.L_x_118:
[----:B------:R-:W2:Y:S02]  /*0710*/  LDC.64 R2, c[0x0][0x3b0] ;  /* 0x0000ec00ff027b82 */ /* 0x000ea40000000a00 */
[----:B--2---:R-:W-:-:S05]  /*0720*/  IMAD.WIDE.U32 R2, R0, 0x4, R2 ;  /* 0x0000000400027825 */ /* 0x004fca00078e0002 */
[----:B------:R-:W-:Y:S01]  /*0730*/  STG.E desc[UR4][R2.64], R15 ;  /* 0x0000000f02007986 */ /* 0x000fe2000c101904 */
[----:B01----:R-:W-:Y:S05]  /*0740*/  EXIT ;  /* 0x000000000000794d */ /* 0x003fea0003800000 */
.L_x_120:
[----:B------:R-:W-:Y:S05]  /*0750*/  BSYNC.RECONVERGENT B0 ;  /* 0x0000000000007941 */ /* 0x000fea0003800200 */
.L_x_119:
[----:B------:R-:W-:Y:S01]  /*0760*/  IADD3 R2, P0, PT, R13, 0x1, RZ ;  /* 0x000000010d027810 */ /* 0x000fe20007f1e0ff */
[----:B------:R-:W0:Y:S04]  /*0770*/  LDCU.64 UR6, c[0x0][0x3a0] ;  /* 0x00007400ff0677ac */ /* 0x000e280008000a00 */
[----:B------:R-:W-:-:S04]  /*0780*/  IMAD.X R3, RZ, RZ, R4, P0 ;  /* 0x000000ffff037224 */ /* 0x000fc800000e0604 */
        /* <DEDUP_REMOVED lines=19> */
[----:B0-----:R-:W-:-:S04]  /*08c0*/  LEA R6, P0, R2, UR6, 0x2 ;  /* 0x0000000602067c11 */ /* 0x001fc8000f8010ff */
[----:B------:R-:W-:-:S04]  /*08d0*/  IADD3 R4, PT, PT, R3, -R5, R4 ;  /* 0x8000000503047210 */ /* 0x000fc80007ffe004 */
[----:B------:R-:W-:-:S05]  /*08e0*/  LEA.HI.X R7, R2, UR7, R4, 0x2, P0 ;  /* 0x0000000702077c11 */ /* 0x000fca00080f1404 */
[----:B------:R-:W2:Y:S01]  /*08f0*/  LDG.E R6, desc[UR4][R6.64] ;  /* 0x0000000406067981 */ /* 0x000ea2000c1e1900 */
[----:B------:R-:W-:Y:S01]  /*0900*/  IMAD.MOV.U32 R13, RZ, RZ, R2 ;  /* 0x000000ffff0d7224 */ /* 0x000fe200078e0002 */
[----:B--2---:R-:W-:-:S13]  /*0910*/  ISETP.NE.AND P0, PT, R6, RZ, PT ;  /* 0x000000ff0600720c */ /* 0x004fda0003f05270 */
[----:B------:R-:W-:Y:S05]  /*0920*/  @P0 BRA `(.L_x_122) ;  /* 0xfffffff800fc0947 */ /* 0x000fea000383ffff */
[----:B------:R-:W-:Y:S05]  /*0930*/  EXIT ;  /* 0x000000000000794d */ /* 0x000fea0003800000 */
.L_x_123:
        /* <DEDUP_REMOVED lines=12> */
.L_x_132:


//--------------------- .text._Z15CalculateHashesPiPcS_ --------------------------
	.section	.text._Z15CalculateHashesPiPcS_,"ax",@progbits
	.align	128
        .global         _Z15CalculateHashesPiPcS_
        .type           _Z15CalculateHashesPiPcS_,@function
        .size           _Z15CalculateHashesPiPcS_,(.L_x_133 - _Z15CalculateHashesPiPcS_)
        .other          _Z15CalculateHashesPiPcS_,@"STO_CUDA_ENTRY STV_DEFAULT"
_Z15CalculateHashesPiPcS_:
.text._Z15CalculateHashesPiPcS_:
[----:B------:R-:W-:Y:S01]  /*0000*/  LDC R1, c[0x0][0x37c] ;  /* 0x0000df00ff017b82 */ /* 0x000fe20000000800 */
[----:B------:R-:W0:Y:S07]  /*0010*/  S2R R3, SR_TID.X ;  /* 0x0000000000037919 */ /* 0x000e2e0000002100 */
[----:B------:R-:W0:Y:S01]  /*0020*/  S2UR UR4, SR_CTAID.X ;  /* 0x00000000000479c3 */ /* 0x000e220000002500 */
[----:B------:R-:W1:Y:S01]  /*0030*/  LDCU.64 UR8, c[0x0][0x388] ;  /* 0x00007100ff0877ac */ /* 0x000e620008000a00 */
[----:B------:R-:W2:Y:S06]  /*0040*/  LDCU.64 UR6, c[0x0][0x390] ;  /* 0x00007200ff0677ac */ /* 0x000eac0008000a00 */
[----:B------:R-:W0:Y:S02]  /*0050*/  LDC R0, c[0x0][0x360] ;  /* 0x0000d800ff007b82 */ /* 0x000e240000000800 */
[----:B0-----:R-:W-:Y:S01]  /*0060*/  IMAD R0, R0, UR4, R3 ;  /* 0x0000000400007c24 */ /* 0x001fe2000f8e0203 */
[----:B------:R-:W0:Y:S04]  /*0070*/  LDCU.64 UR4, c[0x0][0x358] ;  /* 0x00006b00ff0477ac */ /* 0x000e280008000a00 */
[----:B------:R-:W-:-:S02]  /*0080*/  SHF.R.S32.HI R10, RZ, 0x1f, R0 ;  /* 0x0000001fff0a7819 */ /* 0x000fc40000011400 */
[----:B------:R-:W-:-:S05]  /*0090*/  IADD3 R2, P0, PT, -R0, 0x3ffff, RZ ;  /* 0x0003ffff00027810 */ /* 0x000fca0007f1e1ff */
[----:B------:R-:W-:-:S04]  /*00a0*/  IMAD.X R3, RZ, RZ, ~R10, P0 ;  /* 0x000000ffff037224 */ /* 0x000fc800000e0e0a */
[----:B------:R-:W-:-:S04]  /*00b0*/  IMAD.WIDE.U32 R4, R3, 0x8008009, RZ ;  /* 0x0800800903047825 */ /* 0x000fc800078e00ff */
[----:B------:R-:W-:-:S04]  /*00c0*/  IMAD.WIDE.U32 R6, P0, R2, -0x7ff7ff80, R4 ;  /* 0x8008008002067825 */ /* 0x000fc80007800004 */
[C---:B------:R-:W-:Y:S01]  /*00d0*/  IMAD.WIDE.U32 R4, R2.reuse, 0x8008009, RZ ;  /* 0x0800800902047825 */ /* 0x040fe200078e00ff */
[----:B------:R-:W-:-:S04]  /*00e0*/  IADD3 R8, P1, PT, R2, R7, RZ ;  /* 0x0000000702087210 */ /* 0x000fc80007f3e0ff */
[----:B------:R-:W-:Y:S02]  /*00f0*/  IADD3.X R9, PT, PT, RZ, R3, RZ, P0, P1 ;  /* 0x00000003ff097210 */ /* 0x000fe400007e24ff */
[----:B------:R-:W-:Y:S02]  /*0100*/  IADD3 RZ, P0, PT, R5, R6, RZ ;  /* 0x0000000605ff7210 */ /* 0x000fe40007f1e0ff */
[----:B------:R-:W-:-:S03]  /*0110*/  ISETP.LT.AND P1, PT, R3, RZ, PT ;  /* 0x000000ff0300720c */ /* 0x000fc60003f21270 */
[----:B------:R-:W-:-:S03]  /*0120*/  IMAD.WIDE.U32.X R4, R3, -0x7ff7ff80, R8, P0 ;  /* 0x8008008003047825 */ /* 0x000fc600000e0408 */
[----:B------:R-:W-:-:S05]  /*0130*/  IADD3 R4, P0, PT, -R2, R4, RZ ;  /* 0x0000000402047210 */ /* 0x000fca0007f1e1ff */
[----:B------:R-:W-:Y:S01]  /*0140*/  IMAD.X R6, R5, 0x1, ~R3, P0 ;  /* 0x0000000105067824 */ /* 0x000fe200000e0e03 */
[----:B------:R-:W-:-:S04]  /*0150*/  IADD3 R5, P0, PT, R4, -0x8008009, RZ ;  /* 0xf7ff7ff704057810 */ /* 0x000fc80007f1e0ff */
[----:B------:R-:W-:Y:S02]  /*0160*/  IADD3.X R7, PT, PT, R6, 0x7ff7ff7f, RZ, P0, !PT ;  /* 0x7ff7ff7f06077810 */ /* 0x000fe400007fe4ff */
[----:B------:R-:W-:Y:S02]  /*0170*/  SEL R5, R5, R4, P1 ;  /* 0x0000000405057207 */ /* 0x000fe40000800000 */
[----:B------:R-:W-:-:S04]  /*0180*/  SEL R4, R7, R6, P1 ;  /* 0x0000000607047207 */ /* 0x000fc80000800000 */
[----:B------:R-:W-:-:S04]  /*0190*/  SHF.R.S64 R5, R5, 0xf, R4 ;  /* 0x0000000f05057819 */ /* 0x000fc80000001004 */
[----:B------:R-:W-:-:S04]  /*01a0*/  LEA.HI R5, P0, R4, R5, RZ, 0x1 ;  /* 0x0000000504057211 */ /* 0x000fc800078108ff */
[----:B------:R-:W-:Y:S01]  /*01b0*/  LEA.HI.X.SX32 R4, R4, RZ, 0x11, P0 ;  /* 0x000000ff04047211 */ /* 0x000fe200000f8eff */
[----:B------:R-:W-:Y:S01]  /*01c0*/  IMAD.WIDE.U32 R2, R5, -0xfff0, R2 ;  /* 0xffff001005027825 */ /* 0x000fe200078e0002 */
[----:B-1----:R-:W-:-:S03]  /*01d0*/  IADD3 R6, P0, PT, R0, UR8, RZ ;  /* 0x0000000800067c10 */ /* 0x002fc6000ff1e0ff */
[----:B------:R-:W-:Y:S01]  /*01e0*/  IMAD R4, R4, -0xfff0, RZ ;  /* 0xffff001004047824 */ /* 0x000fe200078e02ff */
[----:B------:R-:W-:-:S04]  /*01f0*/  IADD3.X R7, PT, PT, R10, UR9, RZ, P0, !PT ;  /* 0x000000090a077c10 */ /* 0x000fc800087fe4ff */
[----:B------:R-:W-:Y:S01]  /*0200*/  IADD3 R3, PT, PT, R3, -R5, R4 ;  /* 0x8000000503037210 */ /* 0x000fe20007ffe004 */
[----:B0-----:R-:W3:Y:S01]  /*0210*/  LDG.E.S8 R6, desc[UR4][R6.64] ;  /* 0x0000000406067981 */ /* 0x001ee2000c1e1300 */
[----:B--2---:R-:W-:-:S04]  /*0220*/  LEA R4, P0, R2, UR6, 0x2 ;  /* 0x0000000602047c11 */ /* 0x004fc8000f8010ff */
[----:B------:R-:W-:Y:S02]  /*0230*/  LEA.HI.X R5, R2, UR7, R3, 0x2, P0 ;  /* 0x0000000702057c11 */ /* 0x000fe400080f1403 */
[----:B------:R-:W0:Y:S03]  /*0240*/  LDC.64 R2, c[0x0][0x380] ;  /* 0x0000e000ff027b82 */ /* 0x000e260000000a00 */
[----:B------:R-:W2:Y:S01]  /*0250*/  LDG.E R4, desc[UR4][R4.64] ;  /* 0x0000000404047981 */ /* 0x000ea2000c1e1900 */
[----:B------:R-:W-:Y:S02]  /*0260*/  IMAD.MOV.U32 R8, RZ, RZ, RZ ;  /* 0x000000ffff087224 */ /* 0x000fe400078e00ff */
[----:B0-----:R-:W-:-:S04]  /*0270*/  IMAD.WIDE R2, R0, 0x4, R2 ;  /* 0x0000000400027825 */ /* 0x001fc800078e0202 */
[----:B---3--:R-:W-:-:S04]  /*0280*/  VIADD R9, R6, 0xffffffa0 ;  /* 0xffffffa006097836 */ /* 0x008fc80000000000 */
[----:B--2---:R-:W-:-:S04]  /*0290*/  IMAD R9, R4, R9, RZ ;  /* 0x0000000904097224 */ /* 0x004fc800078e02ff */
[----:B------:R-:W-:-:S05]  /*02a0*/  IMAD.HI R8, R9, -0x7ff87f8f, R8 ;  /* 0x8007807109087827 */ /* 0x000fca00078e0208 */
[----:B------:R-:W-:-:S04]  /*02b0*/  SHF.R.U32.HI R11, RZ, 0x1f, R8 ;  /* 0x0000001fff0b7819 */ /* 0x000fc80000011608 */
[----:B------:R-:W-:-:S05]  /*02c0*/  LEA.HI.SX32 R11, R8, R11, 0x11 ;  /* 0x0000000b080b7211 */ /* 0x000fca00078f8aff */
[----:B------:R-:W-:-:S05]  /*02d0*/  IMAD R11, R11, -0xfff1, R9 ;  /* 0xffff000f0b0b7824 */ /* 0x000fca00078e0209 */
[----:B------:R-:W-:Y:S01]  /*02e0*/  STG.E desc[UR4][R2.64], R11 ;  /* 0x0000000b02007986 */ /* 0x000fe2000c101904 */
[----:B------:R-:W-:Y:S05]  /*02f0*/  EXIT ;  /* 0x000000000000794d */ /* 0x000fea0003800000 */
.L_x_124:
        /* <DEDUP_REMOVED lines=16> */
.L_x_133:


//--------------------- .text._Z20CalculateHashPatternPcPiS0_ --------------------------
	.section	.text._Z20CalculateHashPatternPcPiS0_,"ax",@progbits
	.align	128
        .global         _Z20CalculateHashPatternPcPiS0_
        .type           _Z20CalculateHashPatternPcPiS0_,@function
        .size           _Z20CalculateHashPatternPcPiS0_,(.L_x_134 - _Z20CalculateHashPatternPcPiS0_)
        .other          _Z20CalculateHashPatternPcPiS0_,@"STO_CUDA_ENTRY STV_DEFAULT"
_Z20CalculateHashPatternPcPiS0_:
.text._Z20CalculateHashPatternPcPiS0_:
[----:B------:R-:W-:Y:S01]  /*0000*/  LDC R1, c[0x0][0x37c] ;  /* 0x0000df00ff017b82 */ /* 0x000fe20000000800 */
[----:B------:R-:W0:Y:S07]  /*0010*/  S2R R0, SR_TID.X ;  /* 0x0000000000007919 */ /* 0x000e2e0000002100 */
[----:B------:R-:W1:Y:S01]  /*0020*/  LDC.64 R6, c[0x0][0x380] ;  /* 0x0000e000ff067b82 */ /* 0x000e620000000a00 */
[----:B------:R-:W2:Y:S01]  /*0030*/  LDCU.64 UR4, c[0x0][0x358] ;  /* 0x00006b00ff0477ac */ /* 0x000ea20008000a00 */
[----:B0-----:R-:W-:-:S05]  /*0040*/  IMAD R3, R0, 0xd, RZ ;  /* 0x0000000d00037824 */ /* 0x001fca00078e02ff */
[----:B-1----:R-:W-:-:S05]  /*0050*/  IADD3 R6, P0, PT, R3, R6, RZ ;  /* 0x0000000603067210 */ /* 0x002fca0007f1e0ff */
[----:B------:R-:W-:-:S05]  /*0060*/  IMAD.X R7, RZ, RZ, R7, P0 ;  /* 0x000000ffff077224 */ /* 0x000fca00000e0607 */
[----:B--2---:R-:W2:Y:S04]  /*0070*/  LDG.E.S8 R8, desc[UR4][R6.64] ;  /* 0x0000000406087981 */ /* 0x004ea8000c1e1300 */
[----:B------:R-:W2:Y:S04]  /*0080*/  LDG.E.S8 R9, desc[UR4][R6.64+0x1] ;  /* 0x0000010406097981 */ /* 0x000ea8000c1e1300 */
[----:B------:R-:W3:Y:S04]  /*0090*/  LDG.E.S8 R10, desc[UR4][R6.64+0x2] ;  /* 0x00000204060a7981 */ /* 0x000ee8000c1e1300 */
[----:B------:R-:W4:Y:S04]  /*00a0*/  LDG.E.S8 R11, desc[UR4][R6.64+0x3] ;  /* 0x00000304060b7981 */ /* 0x000f28000c1e1300 */
[----:B------:R-:W5:Y:S04]  /*00b0*/  LDG.E.S8 R12, desc[UR4][R6.64+0x4] ;  /* 0x00000404060c7981 */ /* 0x000f68000c1e1300 */
[----:B------:R-:W5:Y:S04]  /*00c0*/  LDG.E.S8 R13, desc[UR4][R6.64+0x5] ;  /* 0x00000504060d7981 */ /* 0x000f68000c1e1300 */
[----:B------:R-:W5:Y:S04]  /*00d0*/  LDG.E.S8 R14, desc[UR4][R6.64+0x6] ;  /* 0x00000604060e7981 */ /* 0x000f68000c1e1300 */
[----:B------:R-:W5:Y:S04]  /*00e0*/  LDG.E.S8 R15, desc[UR4][R6.64+0x7] ;  /* 0x00000704060f7981 */ /* 0x000f68000c1e1300 */
[----:B------:R-:W5:Y:S04]  /*00f0*/  LDG.E.S8 R16, desc[UR4][R6.64+0x8] ;  /* 0x0000080406107981 */ /* 0x000f68000c1e1300 */
[----:B------:R-:W5:Y:S04]  /*0100*/  LDG.E.S8 R5, desc[UR4][R6.64+0x9] ;  /* 0x0000090406057981 */ /* 0x000f68000c1e1300 */
[----:B------:R-:W5:Y:S04]  /*0110*/  LDG.E.S8 R4, desc[UR4][R6.64+0xa] ;  /* 0x00000a0406047981 */ /* 0x000f68000c1e1300 */
[----:B------:R-:W5:Y:S04]  /*0120*/  LDG.E.S8 R3, desc[UR4][R6.64+0xb] ;  /* 0x00000b0406037981 */ /* 0x000f68000c1e1300 */
[----:B------:R0:W5:Y:S01]  /*0130*/  LDG.E.S8 R2, desc[UR4][R6.64+0xc] ;  /* 0x00000c0406027981 */ /* 0x000162000c1e1300 */
[----:B--2---:R-:W-:-:S02]  /*0140*/  IMAD R9, R8, 0x2, R9 ;  /* 0x0000000208097824 */ /* 0x004fc400078e0209 */
[----:B------:R-:W-:-:S03]  /*0150*/  IMAD.MOV.U32 R8, RZ, RZ, RZ ;  /* 0x000000ffff087224 */ /* 0x000fc600078e00ff */
[----:B---3--:R-:W-:-:S05]  /*0160*/  LEA R10, R9, R10, 0x1 ;  /* 0x0000000a090a7211 */ /* 0x008fca00078e08ff */
[----:B----4-:R-:W-:-:S04]  /*0170*/  IMAD R11, R10, 0x2, R11 ;  /* 0x000000020a0b7824 */ /* 0x010fc800078e020b */
[----:B-----5:R-:W-:-:S05]  /*0180*/  IMAD.U32 R12, R11, 0x2, R12 ;  /* 0x000000020b0c7824 */ /* 0x020fca00078e000c */
[----:B------:R-:W-:-:S05]  /*0190*/  LEA R13, R12, R13, 0x1 ;  /* 0x0000000d0c0d7211 */ /* 0x000fca00078e08ff */
[----:B------:R-:W-:-:S05]  /*01a0*/  IMAD.U32 R14, R13, 0x2, R14 ;  /* 0x000000020d0e7824 */ /* 0x000fca00078e000e */
[----:B------:R-:W-:-:S05]  /*01b0*/  LEA R15, R14, R15, 0x1 ;  /* 0x0000000f0e0f7211 */ /* 0x000fca00078e08ff */
[----:B------:R-:W-:-:S05]  /*01c0*/  IMAD.U32 R16, R15, 0x2, R16 ;  /* 0x000000020f107824 */ /* 0x000fca00078e0010 */
[----:B------:R-:W-:-:S05]  /*01d0*/  IADD3 R9, PT, PT, R16, -0xbfa0, RZ ;  /* 0xffff406010097810 */ /* 0x000fca0007ffe0ff */
[----:B0-----:R-:W-:-:S05]  /*01e0*/  IMAD.HI R6, R9, -0x7ff87f8f, R8 ;  /* 0x8007807109067827 */ /* 0x001fca00078e0208 */
[----:B------:R-:W-:-:S04]  /*01f0*/  SHF.R.U32.HI R7, RZ, 0x1f, R6 ;  /* 0x0000001fff077819 */ /* 0x000fc80000011606 */
[----:B------:R-:W-:Y:S01]  /*0200*/  LEA.HI.SX32 R7, R6, R7, 0x11 ;  /* 0x0000000706077211 */ /* 0x000fe200078f8aff */
[----:B------:R-:W-:-:S04]  /*0210*/  HFMA2 R6, -RZ, RZ, 0, 0 ;  /* 0x00000000ff067431 */ /* 0x000fc800000001ff */
[----:B------:R-:W-:Y:S02]  /*0220*/  IMAD R8, R7, -0xfff1, R9 ;  /* 0xffff000f07087824 */ /* 0x000fe400078e0209 */
[----:B------:R-:W-:-:S03]  /*0230*/  HFMA2 R9, -RZ, RZ, 0, 5.9604644775390625e-08 ;  /* 0x00000001ff097431 */ /* 0x000fc600000001ff */
[----:B------:R-:W-:-:S05]  /*0240*/  LEA R5, R8, R5, 0x1 ;  /* 0x0000000508057211 */ /* 0x000fca00078e08ff */
[----:B------:R-:W-:-:S04]  /*0250*/  VIADD R7, R5, 0xffffffa0 ;  /* 0xffffffa005077836 */ /* 0x000fc80000000000 */
[----:B------:R-:W-:-:S05]  /*0260*/  IMAD.HI R5, R7, -0x7ff87f8f, R6 ;  /* 0x8007807107057827 */ /* 0x000fca00078e0206 */
[----:B------:R-:W-:-:S04]  /*0270*/  SHF.R.U32.HI R6, RZ, 0x1f, R5 ;  /* 0x0000001fff067819 */ /* 0x000fc80000011605 */
[----:B------:R-:W-:-:S05]  /*0280*/  LEA.HI.SX32 R6, R5, R6, 0x11 ;  /* 0x0000000605067211 */ /* 0x000fca00078f8aff */
[----:B------:R-:W-:-:S04]  /*0290*/  IMAD R7, R6, -0xfff1, R7 ;  /* 0xffff000f06077824 */ /* 0x000fc800078e0207 */
[----:B------:R-:W-:-:S05]  /*02a0*/  IMAD R4, R7, 0x2, R4 ;  /* 0x0000000207047824 */ /* 0x000fca00078e0204 */
[----:B------:R-:W-:Y:S01]  /*02b0*/  IADD3 R5, PT, PT, R4, -0x60, RZ ;  /* 0xffffffa004057810 */ /* 0x000fe20007ffe0ff */
[----:B------:R-:W-:-:S04]  /*02c0*/  IMAD.MOV.U32 R4, RZ, RZ, RZ ;  /* 0x000000ffff047224 */ /* 0x000fc800078e00ff */
[----:B------:R-:W-:-:S05]  /*02d0*/  IMAD.HI R4, R5, -0x7ff87f8f, R4 ;  /* 0x8007807105047827 */ /* 0x000fca00078e0204 */
[----:B------:R-:W-:-:S04]  /*02e0*/  SHF.R.U32.HI R7, RZ, 0x1f, R4 ;  /* 0x0000001fff077819 */ /* 0x000fc80000011604 */
[----:B------:R-:W-:-:S05]  /*02f0*/  LEA.HI.SX32 R7, R4, R7, 0x11 ;  /* 0x0000000704077211 */ /* 0x000fca00078f8aff */
[----:B------:R-:W-:-:S05]  /*0300*/  IMAD R4, R7, -0xfff1, R5 ;  /* 0xffff000f07047824 */ /* 0x000fca00078e0205 */
[----:B------:R-:W-:-:S05]  /*0310*/  LEA R4, R4, R3, 0x1 ;  /* 0x0000000304047211 */ /* 0x000fca00078e08ff */
[----:B------:R-:W-:Y:S01]  /*0320*/  VIADD R5, R4, 0xffffffa0 ;  /* 0xffffffa004057836 */ /* 0x000fe20000000000 */
[----:B------:R-:W-:-:S05]  /*0330*/  MOV R4, RZ ;  /* 0x000000ff00047202 */ /* 0x000fca0000000f00 */
[----:B------:R-:W-:-:S05]  /*0340*/  IMAD.HI R3, R5, -0x7ff87f8f, R4 ;  /* 0x8007807105037827 */ /* 0x000fca00078e0204 */
[----:B------:R-:W-:-:S04]  /*0350*/  SHF.R.U32.HI R4, RZ, 0x1f, R3 ;  /* 0x0000001fff047819 */ /* 0x000fc80000011603 */
[----:B------:R-:W-:-:S05]  /*0360*/  LEA.HI.SX32 R4, R3, R4, 0x11 ;  /* 0x0000000403047211 */ /* 0x000fca00078f8aff */
[----:B------:R-:W-:Y:S02]  /*0370*/  IMAD R5, R4, -0xfff1, R5 ;  /* 0xffff000f04057824 */ /* 0x000fe400078e0205 */
[----:B------:R-:W-:Y:S02]  /*0380*/  IMAD.MOV.U32 R4, RZ, RZ, RZ ;  /* 0x000000ffff047224 */ /* 0x000fe400078e00ff */
[----:B------:R-:W-:Y:S02]  /*0390*/  IMAD R5, R5, 0x2, R2 ;  /* 0x0000000205057824 */ /* 0x000fe400078e0202 */
[----:B------:R-:W0:Y:S03]  /*03a0*/  LDC.64 R2, c[0x0][0x388] ;  /* 0x0000e200ff027b82 */ /* 0x000e260000000a00 */
[----:B------:R-:W-:-:S05]  /*03b0*/  IADD3 R5, PT, PT, R5, -0x60, RZ ;  /* 0xffffffa005057810 */ /* 0x000fca0007ffe0ff */
[----:B------:R-:W-:-:S05]  /*03c0*/  IMAD.HI R4, R5, -0x7ff87f8f, R4 ;  /* 0x8007807105047827 */ /* 0x000fca00078e0204 */
[----:B------:R-:W-:-:S04]  /*03d0*/  SHF.R.U32.HI R7, RZ, 0x1f, R4 ;  /* 0x0000001fff077819 */ /* 0x000fc80000011604 */
[----:B------:R-:W-:-:S05]  /*03e0*/  LEA.HI.SX32 R7, R4, R7, 0x11 ;  /* 0x0000000704077211 */ /* 0x000fca00078f8aff */
[----:B------:R-:W-:-:S04]  /*03f0*/  IMAD R6, R7, -0xfff1, R5 ;  /* 0xffff000f07067824 */ /* 0x000fc800078e0205 */
[----:B0-----:R-:W-:-:S06]  /*0400*/  IMAD.WIDE R4, R6, 0x4, R2 ;  /* 0x0000000406047825 */ /* 0x001fcc00078e0202 */
[----:B------:R-:W2:Y:S01]  /*0410*/  ATOMG.E.ADD.STRONG.GPU PT, R4, desc[UR4][R4.64], R9 ;  /* 0x80000009040479a8 */ /* 0x000ea200081ef104 */
[----:B------:R-:W-:Y:S01]  /*0420*/  BSSY B0, `(.L_x_125) ;  /* 0x0000012000007945 */ /* 0x000fe20003800000 */
[----:B------:R-:W-:Y:S02]  /*0430*/  SHF.R.S32.HI R7, RZ, 0x1f, R6 ;  /* 0x0000001fff077819 */ /* 0x000fe40000011406 */
[----:B--2---:R-:W-:-:S13]  /*0440*/  ISETP.NE.AND P0, PT, R4, RZ, PT ;  /* 0x000000ff0400720c */ /* 0x004fda0003f05270 */
[----:B------:R-:W-:Y:S05]  /*0450*/  @!P0 BRA `(.L_x_126) ;  /* 0x0000000000388947 */ /* 0x000fea0003800000 */
[----:B------:R-:W-:Y:S01]  /*0460*/  BSSY B1, `(.L_x_126) ;  /* 0x000000d000017945 */ /* 0x000fe20003800000 */
.L_x_127:
[----:B------:R-:W-:Y:S01]  /*0470*/  MOV R4, RZ ;  /* 0x000000ff00047202 */ /* 0x000fe20000000f00 */
[----:B------:R-:W-:Y:S01]  /*0480*/  VIADD R5, R6, 0x1 ;  /* 0x0000000106057836 */ /* 0x000fe20000000000 */
[----:B------:R-:W-:Y:S05]  /*0490*/  YIELD ;  /* 0x0000000000007946 */ /* 0x000fea0003800000 */
[----:B------:R-:W-:-:S05]  /*04a0*/  IMAD.HI R4, R5, -0x7ff87f8f, R4 ;  /* 0x8007807105047827 */ /* 0x000fca00078e0204 */
[----:B------:R-:W-:-:S04]  /*04b0*/  SHF.R.U32.HI R7, RZ, 0x1f, R4 ;  /* 0x0000001fff077819 */ /* 0x000fc80000011604 */
[----:B------:R-:W-:-:S05]  /*04c0*/  LEA.HI.SX32 R7, R4, R7, 0x11 ;  /* 0x0000000704077211 */ /* 0x000fca00078f8aff */
[----:B------:R-:W-:-:S04]  /*04d0*/  IMAD R6, R7, -0xfff1, R5 ;  /* 0xffff000f07067824 */ /* 0x000fc800078e0205 */
[----:B------:R-:W-:-:S06]  /*04e0*/  IMAD.WIDE R4, R6, 0x4, R2 ;  /* 0x0000000406047825 */ /* 0x000fcc00078e0202 */
[----:B------:R-:W2:Y:S01]  /*04f0*/  ATOMG.E.ADD.STRONG.GPU PT, R4, desc[UR4][R4.64], R9 ;  /* 0x80000009040479a8 */ /* 0x000ea200081ef104 */
[----:B------:R-:W-:Y:S02]  /*0500*/  SHF.R.S32.HI R7, RZ, 0x1f, R6 ;  /* 0x0000001fff077819 */ /* 0x000fe40000011406 */
[----:B--2---:R-:W-:-:S13]  /*0510*/  ISETP.NE.AND P0, PT, R4, RZ, PT ;  /* 0x000000ff0400720c */ /* 0x004fda0003f05270 */
[----:B------:R-:W-:Y:S05]  /*0520*/  @P0 BRA `(.L_x_127) ;  /* 0xfffffffc00d00947 */ /* 0x000fea000383ffff */
[----:B------:R-:W-:Y:S05]  /*0530*/  BSYNC B1 ;  /* 0x0000000000017941 */ /* 0x000fea0003800000 */
.L_x_126:
[----:B------:R-:W-:Y:S05]  /*0540*/  BSYNC B0 ;  /* 0x0000000000007941 */ /* 0x000fea0003800000 */
.L_x_125:
[----:B------:R-:W0:Y:S02]  /*0550*/  LDCU.64 UR6, c[0x0][0x390] ;  /* 0x00007200ff0677ac */ /* 0x000e240008000a00 */
[----:B0-----:R-:W-:-:S04]  /*0560*/  LEA R2, P0, R6, UR6, 0x2 ;  /* 0x0000000606027c11 */ /* 0x001fc8000f8010ff */
[----:B------:R-:W-:-:S05]  /*0570*/  LEA.HI.X R3, R6, UR7, R7, 0x2, P0 ;  /* 0x0000000706037c11 */ /* 0x000fca00080f1407 */
[----:B------:R-:W-:Y:S01]  /*0580*/  STG.E desc[UR4][R2.64], R0 ;  /* 0x0000000002007986 */ /* 0x000fe2000c101904 */
[----:B------:R-:W-:Y:S05]  /*0590*/  EXIT ;  /* 0x000000000000794d */ /* 0x000fea0003800000 */
.L_x_128:
        /* <DEDUP_REMOVED lines=14> */
.L_x_134:


//--------------------- .nv.shared._ZN3cub18CUB_300001_SM_10006detail4scan16DeviceScanKernelINS2_10policy_hubIiiiy9CustomSumE10Policy1000EPiS8_NS0_13ScanTileStateIiLb1EEES5_NS0_8NullTypeEyiLb0ESB_EEvT0_T1_T2_iT3_T4_T5_ --------------------------
	.section	.nv.shared._ZN3cub18CUB_300001_SM_10006detail4scan16DeviceScanKernelINS2_10policy_hubIiiiy9CustomSumE10Policy1000EPiS8_NS0_13ScanTileStateIiLb1EEES5_NS0_8NullTypeEyiLb0ESB_EEvT0_T1_T2_iT3_T4_T5_,"aw",@nobits
	.sectionflags	@""
	.align	16
.nv.shared._ZN3cub18CUB_300001_SM_10006detail4scan16DeviceScanKernelINS2_10policy_hubIiiiy9CustomSumE10Policy1000EPiS8_NS0_13ScanTileStateIiLb1EEES5_NS0_8NullTypeEyiLb0ESB_EEvT0_T1_T2_iT3_T4_T5_:
	.zero		8720


//--------------------- .nv.shared.reserved.0     --------------------------
	.section	.nv.shared.reserved.0,"aw",@nobits
	.weak		__nv_reservedSMEM_offset_0_alias
	.size		__nv_reservedSMEM_offset_0_alias, 0, 64
	.other		__nv_reservedSMEM_offset_0_alias,@"STO_CUDA_RESERVED_SHARED STV_DEFAULT"
__nv_reservedSMEM_offset_0_alias:
	.zero		0
	.zero		64


//--------------------- .nv.global                --------------------------
	.section	.nv.global,"aw",@nobits
.nv.global:
	.type		_ZN34_INTERNAL_d4d1b7e6_4_k_cu_71016e906thrust24THRUST_300001_SM_1000_NS12placeholders2_5E,@object
	.size		_ZN34_INTERNAL_d4d1b7e6_4_k_cu_71016e906thrust24THRUST_300001_SM_1000_NS12placeholders2_5E,(_ZN34_INTERNAL_d4d1b7e6_4_k_cu_71016e904cuda3std3__45__cpo6cbeginE - _ZN34_INTERNAL_d4d1b7e6_4_k_cu_71016e906thrust24THRUST_300001_SM_1000_NS12placeholders2_5E)
_ZN34_INTERNAL_d4d1b7e6_4_k_cu_71016e906thrust24THRUST_300001_SM_1000_NS12placeholders2_5E:
	.zero		1
	.type		_ZN34_INTERNAL_d4d1b7e6_4_k_cu_71016e904cuda3std3__45__cpo6cbeginE,@object
	.size		_ZN34_INTERNAL_d4d1b7e6_4_k_cu_71016e904cuda3std3__45__cpo6cbeginE,(_ZN34_INTERNAL_d4d1b7e6_4_k_cu_71016e904cuda3std6ranges3__45__cpo6cbeginE - _ZN34_INTERNAL_d4d1b7e6_4_k_cu_71016e904cuda3std3__45__cpo6cbeginE)
_ZN34_INTERNAL_d4d1b7e6_4_k_cu_71016e904cuda3std3__45__cpo6cbeginE:
	.zero		1
	.type		_ZN34_INTERNAL_d4d1b7e6_4_k_cu_71016e904cuda3std6ranges3__45__cpo6cbeginE,@object
	.size		_ZN34_INTERNAL_d4d1b7e6_4_k_cu_71016e904cuda3std6ranges3__45__cpo6cbeginE,(_ZN34_INTERNAL_d4d1b7e6_4_k_cu_71016e904cuda3std3__48in_placeE - _ZN34_INTERNAL_d4d1b7e6_4_k_cu_71016e904cuda3std6ranges3__45__cpo6cbeginE)
_ZN34_INTERNAL_d4d1b7e6_4_k_cu_71016e904cuda3std6ranges3__45__cpo6cbeginE:
	.zero		1
	.type		_ZN34_INTERNAL_d4d1b7e6_4_k_cu_71016e904cuda3std3__48in_placeE,@object
	.size		_ZN34_INTERNAL_d4d1b7e6_4_k_cu_71016e904cuda3std3__48in_placeE,(_ZN34_INTERNAL_d4d1b7e6_4_k_cu_71016e904cuda3std6ranges3__45__cpo4sizeE - _ZN34_INTERNAL_d4d1b7e6_4_k_cu_71016e904cuda3std3__48in_placeE)
_ZN34_INTERNAL_d4d1b7e6_4_k_cu_71016e904cuda3std3__48in_placeE:
	.zero		1
	.type		_ZN34_INTERNAL_d4d1b7e6_4_k_cu_71016e904cuda3std6ranges3__45__cpo4sizeE,@object
	.size		_ZN34_INTERNAL_d4d1b7e6_4_k_cu_71016e904cuda3std6ranges3__45__cpo4sizeE,(_ZN34_INTERNAL_d4d1b7e6_4_k_cu_71016e906thrust24THRUST_300001_SM_1000_NS12placeholders2_9E - _ZN34_INTERNAL_d4d1b7e6_4_k_cu_71016e904cuda3std6ranges3__45__cpo4sizeE)
_ZN34_INTERNAL_d4d1b7e6_4_k_cu_71016e904cuda3std6ranges3__45__cpo4sizeE:
	.zero		1
	.type		_ZN34_INTERNAL_d4d1b7e6_4_k_cu_71016e906thrust24THRUST_300001_SM_1000_NS12placeholders2_9E,@object
	.size		_ZN34_INTERNAL_d4d1b7e6_4_k_cu_71016e906thrust24THRUST_300001_SM_1000_NS12placeholders2_9E,(_ZN34_INTERNAL_d4d1b7e6_4_k_cu_71016e904cuda3std3__45__cpo7crbeginE - _ZN34_INTERNAL_d4d1b7e6_4_k_cu_71016e906thrust24THRUST_300001_SM_1000_NS12placeholders2_9E)
_ZN34_INTERNAL_d4d1b7e6_4_k_cu_71016e906thrust24THRUST_300001_SM_1000_NS12placeholders2_9E:
	.zero		1
	.type		_ZN34_INTERNAL_d4d1b7e6_4_k_cu_71016e904cuda3std3__45__cpo7crbeginE,@object
	.size		_ZN34_INTERNAL_d4d1b7e6_4_k_cu_71016e904cuda3std3__45__cpo7crbeginE,(_ZN34_INTERNAL_d4d1b7e6_4_k_cu_71016e904cuda3std6ranges3__45__cpo4nextE - _ZN34_INTERNAL_d4d1b7e6_4_k_cu_71016e904cuda3std3__45__cpo7crbeginE)
_ZN34_INTERNAL_d4d1b7e6_4_k_cu_71016e904cuda3std3__45__cpo7crbeginE:
	.zero		1
	.type		_ZN34_INTERNAL_d4d1b7e6_4_k_cu_71016e904cuda3std6ranges3__45__cpo4nextE,@object
	.size		_ZN34_INTERNAL_d4d1b7e6_4_k_cu_71016e904cuda3std6ranges3__45__cpo4nextE,(_ZN34_INTERNAL_d4d1b7e6_4_k_cu_71016e904cuda3std6ranges3__45__cpo4swapE - _ZN34_INTERNAL_d4d1b7e6_4_k_cu_71016e904cuda3std6ranges3__45__cpo4nextE)
_ZN34_INTERNAL_d4d1b7e6_4_k_cu_71016e904cuda3std6ranges3__45__cpo4nextE:
	.zero		1
	.type		_ZN34_INTERNAL_d4d1b7e6_4_k_cu_71016e904cuda3std6ranges3__45__cpo4swapE,@object
	.size		_ZN34_INTERNAL_d4d1b7e6_4_k_cu_71016e904cuda3std6ranges3__45__cpo4swapE,(_ZN34_INTERNAL_d4d1b7e6_4_k_cu_71016e906thrust24THRUST_300001_SM_1000_NS12placeholders2_1E - _ZN34_INTERNAL_d4d1b7e6_4_k_cu_71016e904cuda3std6ranges3__45__cpo4swapE)
_ZN34_INTERNAL_d4d1b7e6_4_k_cu_71016e904cuda3std6ranges3__45__cpo4swapE:
	.zero		1
	.type		_ZN34_INTERNAL_d4d1b7e6_4_k_cu_71016e906thrust24THRUST_300001_SM_1000_NS12placeholders2_1E,@object
	.size		_ZN34_INTERNAL_d4d1b7e6_4_k_cu_71016e906thrust24THRUST_300001_SM_1000_NS12placeholders2_1E,(_ZN34_INTERNAL_d4d1b7e6_4_k_cu_71016e906thrust24THRUST_300001_SM_1000_NS12placeholders2_3E - _ZN34_INTERNAL_d4d1b7e6_4_k_cu_71016e906thrust24THRUST_300001_SM_1000_NS12placeholders2_1E)
_ZN34_INTERNAL_d4d1b7e6_4_k_cu_71016e906thrust24THRUST_300001_SM_1000_NS12placeholders2_1E:
	.zero		1
	.type		_ZN34_INTERNAL_d4d1b7e6_4_k_cu_71016e906thrust24THRUST_300001_SM_1000_NS12placeholders2_3E,@object
	.size		_ZN34_INTERNAL_d4d1b7e6_4_k_cu_71016e906thrust24THRUST_300001_SM_1000_NS12placeholders2_3E,(_ZN34_INTERNAL_d4d1b7e6_4_k_cu_71016e904cuda3std3__45__cpo5beginE - _ZN34_INTERNAL_d4d1b7e6_4_k_cu_71016e906thrust24THRUST_300001_SM_1000_NS12placeholders2_3E)
_ZN34_INTERNAL_d4d1b7e6_4_k_cu_71016e906thrust24THRUST_300001_SM_1000_NS12placeholders2_3E:
	.zero		1
	.type		_ZN34_INTERNAL_d4d1b7e6_4_k_cu_71016e904cuda3std3__45__cpo5beginE,@object
	.size		_ZN34_INTERNAL_d4d1b7e6_4_k_cu_71016e904cuda3std3__45__cpo5beginE,(_ZN34_INTERNAL_d4d1b7e6_4_k_cu_71016e904cuda3std6ranges3__45__cpo5beginE - _ZN34_INTERNAL_d4d1b7e6_4_k_cu_71016e904cuda3std3__45__cpo5beginE)
_ZN34_INTERNAL_d4d1b7e6_4_k_cu_71016e904cuda3std3__45__cpo5beginE:
	.zero		1
	.type		_ZN34_INTERNAL_d4d1b7e6_4_k_cu_71016e904cuda3std6ranges3__45__cpo5beginE,@object
	.size		_ZN34_INTERNAL_d4d1b7e6_4_k_cu_71016e904cuda3std6ranges3__45__cpo5beginE,(_ZN34_INTERNAL_d4d1b7e6_4_k_cu_71016e904cuda3std3__436_GLOBAL__N__d4d1b7e6_4_k_cu_71016e906ignoreE - _ZN34_INTERNAL_d4d1b7e6_4_k_cu_71016e904cuda3std6ranges3__45__cpo5beginE)
_ZN34_INTERNAL_d4d1b7e6_4_k_cu_71016e904cuda3std6ranges3__45__cpo5beginE:
	.zero		1
	.type		_ZN34_INTERNAL_d4d1b7e6_4_k_cu_71016e904cuda3std3__436_GLOBAL__N__d4d1b7e6_4_k_cu_71016e906ignoreE,@object
	.size		_ZN34_INTERNAL_d4d1b7e6_4_k_cu_71016e904cuda3std3__436_GLOBAL__N__d4d1b7e6_4_k_cu_71016e906ignoreE,(_ZN34_INTERNAL_d4d1b7e6_4_k_cu_71016e904cuda3std6ranges3__45__cpo4dataE - _ZN34_INTERNAL_d4d1b7e6_4_k_cu_71016e904cuda3std3__436_GLOBAL__N__d4d1b7e6_4_k_cu_71016e906ignoreE)
_ZN34_INTERNAL_d4d1b7e6_4_k_cu_71016e904cuda3std3__436_GLOBAL__N__d4d1b7e6_4_k_cu_71016e906ignoreE:
	.zero		1
	.type		_ZN34_INTERNAL_d4d1b7e6_4_k_cu_71016e904cuda3std6ranges3__45__cpo4dataE,@object
	.size		_ZN34_INTERNAL_d4d1b7e6_4_k_cu_71016e904cuda3std6ranges3__45__cpo4dataE,(_ZN34_INTERNAL_d4d1b7e6_4_k_cu_71016e906thrust24THRUST_300001_SM_1000_NS12placeholders2_7E - _ZN34_INTERNAL_d4d1b7e6_4_k_cu_71016e904cuda3std6ranges3__45__cpo4dataE)
_ZN34_INTERNAL_d4d1b7e6_4_k_cu_71016e904cuda3std6ranges3__45__cpo4dataE:
	.zero		1
	.type		_ZN34_INTERNAL_d4d1b7e6_4_k_cu_71016e906thrust24THRUST_300001_SM_1000_NS12placeholders2_7E,@object
	.size		_ZN34_INTERNAL_d4d1b7e6_4_k_cu_71016e906thrust24THRUST_300001_SM_1000_NS12placeholders2_7E,(_ZN34_INTERNAL_d4d1b7e6_4_k_cu_71016e904cuda3std3__45__cpo6rbeginE - _ZN34_INTERNAL_d4d1b7e6_4_k_cu_71016e906thrust24THRUST_300001_SM_1000_NS12placeholders2_7E)
_ZN34_INTERNAL_d4d1b7e6_4_k_cu_71016e906thrust24THRUST_300001_SM_1000_NS12placeholders2_7E:
	.zero		1
	.type		_ZN34_INTERNAL_d4d1b7e6_4_k_cu_71016e904cuda3std3__45__cpo6rbeginE,@object
	.size		_ZN34_INTERNAL_d4d1b7e6_4_k_cu_71016e904cuda3std3__45__cpo6rbeginE,(_ZN34_INTERNAL_d4d1b7e6_4_k_cu_71016e904cuda3std6ranges3__45__cpo7advanceE - _ZN34_INTERNAL_d4d1b7e6_4_k_cu_71016e904cuda3std3__45__cpo6rbeginE)
_ZN34_INTERNAL_d4d1b7e6_4_k_cu_71016e904cuda3std3__45__cpo6rbeginE:
	.zero		1
	.type		_ZN34_INTERNAL_d4d1b7e6_4_k_cu_71016e904cuda3std6ranges3__45__cpo7advanceE,@object
	.size		_ZN34_INTERNAL_d4d1b7e6_4_k_cu_71016e904cuda3std6ranges3__45__cpo7advanceE,(_ZN34_INTERNAL_d4d1b7e6_4_k_cu_71016e904cuda3std3__47nulloptE - _ZN34_INTERNAL_d4d1b7e6_4_k_cu_71016e904cuda3std6ranges3__45__cpo7advanceE)
_ZN34_INTERNAL_d4d1b7e6_4_k_cu_71016e904cuda3std6ranges3__45__cpo7advanceE:
	.zero		1
	.type		_ZN34_INTERNAL_d4d1b7e6_4_k_cu_71016e904cuda3std3__47nulloptE,@object
	.size		_ZN34_INTERNAL_d4d1b7e6_4_k_cu_71016e904cuda3std3__47nulloptE,(_ZN34_INTERNAL_d4d1b7e6_4_k_cu_71016e904cuda3std6ranges3__45__cpo8distanceE - _ZN34_INTERNAL_d4d1b7e6_4_k_cu_71016e904cuda3std3__47nulloptE)
_ZN34_INTERNAL_d4d1b7e6_4_k_cu_71016e904cuda3std3__47nulloptE:
	.zero		1
	.type		_ZN34_INTERNAL_d4d1b7e6_4_k_cu_71016e904cuda3std6ranges3__45__cpo8distanceE,@object
	.size		_ZN34_INTERNAL_d4d1b7e6_4_k_cu_71016e904cuda3std6ranges3__45__cpo8distanceE,(_ZN34_INTERNAL_d4d1b7e6_4_k_cu_71016e906thrust24THRUST_300001_SM_1000_NS12placeholders2_6E - _ZN34_INTERNAL_d4d1b7e6_4_k_cu_71016e904cuda3std6ranges3__45__cpo8distanceE)
_ZN34_INTERNAL_d4d1b7e6_4_k_cu_71016e904cuda3std6ranges3__45__cpo8distanceE:
	.zero		1
	.type		_ZN34_INTERNAL_d4d1b7e6_4_k_cu_71016e906thrust24THRUST_300001_SM_1000_NS12placeholders2_6E,@object
	.size		_ZN34_INTERNAL_d4d1b7e6_4_k_cu_71016e906thrust24THRUST_300001_SM_1000_NS12placeholders2_6E,(_ZN34_INTERNAL_d4d1b7e6_4_k_cu_71016e904cuda3std3__45__cpo4cendE - _ZN34_INTERNAL_d4d1b7e6_4_k_cu_71016e906thrust24THRUST_300001_SM_1000_NS12placeholders2_6E)
_ZN34_INTERNAL_d4d1b7e6_4_k_cu_71016e906thrust24THRUST_300001_SM_1000_NS12placeholders2_6E:
	.zero		1
	.type		_ZN34_INTERNAL_d4d1b7e6_4_k_cu_71016e904cuda3std3__45__cpo4cendE,@object
	.size		_ZN34_INTERNAL_d4d1b7e6_4_k_cu_71016e904cuda3std3__45__cpo4cendE,(_ZN34_INTERNAL_d4d1b7e6_4_k_cu_71016e904cuda3std6ranges3__45__cpo4cendE - _ZN34_INTERNAL_d4d1b7e6_4_k_cu_71016e904cuda3std3__45__cpo4cendE)
_ZN34_INTERNAL_d4d1b7e6_4_k_cu_71016e904cuda3std3__45__cpo4cendE:
	.zero		1
	.type		_ZN34_INTERNAL_d4d1b7e6_4_k_cu_71016e904cuda3std6ranges3__45__cpo4cendE,@object
	.size		_ZN34_INTERNAL_d4d1b7e6_4_k_cu_71016e904cuda3std6ranges3__45__cpo4cendE,(_ZN34_INTERNAL_d4d1b7e6_4_k_cu_71016e904cuda3std3__420unreachable_sentinelE - _ZN34_INTERNAL_d4d1b7e6_4_k_cu_71016e904cuda3std6ranges3__45__cpo4cendE)
_ZN34_INTERNAL_d4d1b7e6_4_k_cu_71016e904cuda3std6ranges3__45__cpo4cendE:
	.zero		1
	.type		_ZN34_INTERNAL_d4d1b7e6_4_k_cu_71016e904cuda3std3__420unreachable_sentinelE,@object
	.size		_ZN34_INTERNAL_d4d1b7e6_4_k_cu_71016e904cuda3std3__420unreachable_sentinelE,(_ZN34_INTERNAL_d4d1b7e6_4_k_cu_71016e904cuda3std6ranges3__45__cpo5ssizeE - _ZN34_INTERNAL_d4d1b7e6_4_k_cu_71016e904cuda3std3__420unreachable_sentinelE)
_ZN34_INTERNAL_d4d1b7e6_4_k_cu_71016e904cuda3std3__420unreachable_sentinelE:
	.zero		1
	.type		_ZN34_INTERNAL_d4d1b7e6_4_k_cu_71016e904cuda3std6ranges3__45__cpo5ssizeE,@object
	.size		_ZN34_INTERNAL_d4d1b7e6_4_k_cu_71016e904cuda3std6ranges3__45__cpo5ssizeE,(_ZN34_INTERNAL_d4d1b7e6_4_k_cu_71016e906thrust24THRUST_300001_SM_1000_NS12placeholders3_10E - _ZN34_INTERNAL_d4d1b7e6_4_k_cu_71016e904cuda3std6ranges3__45__cpo5ssizeE)
_ZN34_INTERNAL_d4d1b7e6_4_k_cu_71016e904cuda3std6ranges3__45__cpo5ssizeE:
	.zero		1
	.type		_ZN34_INTERNAL_d4d1b7e6_4_k_cu_71016e906thrust24THRUST_300001_SM_1000_NS12placeholders3_10E,@object
	.size		_ZN34_INTERNAL_d4d1b7e6_4_k_cu_71016e906thrust24THRUST_300001_SM_1000_NS12placeholders3_10E,(_ZN34_INTERNAL_d4d1b7e6_4_k_cu_71016e904cuda3std3__45__cpo5crendE - _ZN34_INTERNAL_d4d1b7e6_4_k_cu_71016e906thrust24THRUST_300001_SM_1000_NS12placeholders3_10E)
_ZN34_INTERNAL_d4d1b7e6_4_k_cu_71016e906thrust24THRUST_300001_SM_1000_NS12placeholders3_10E:
	.zero		1
	.type		_ZN34_INTERNAL_d4d1b7e6_4_k_cu_71016e904cuda3std3__45__cpo5crendE,@object
	.size		_ZN34_INTERNAL_d4d1b7e6_4_k_cu_71016e904cuda3std3__45__cpo5crendE,(_ZN34_INTERNAL_d4d1b7e6_4_k_cu_71016e904cuda3std6ranges3__45__cpo4prevE - _ZN34_INTERNAL_d4d1b7e6_4_k_cu_71016e904cuda3std3__45__cpo5crendE)
_ZN34_INTERNAL_d4d1b7e6_4_k_cu_71016e904cuda3std3__45__cpo5crendE:
	.zero		1
	.type		_ZN34_INTERNAL_d4d1b7e6_4_k_cu_71016e904cuda3std6ranges3__45__cpo4prevE,@object
	.size		_ZN34_INTERNAL_d4d1b7e6_4_k_cu_71016e904cuda3std6ranges3__45__cpo4prevE,(_ZN34_INTERNAL_d4d1b7e6_4_k_cu_71016e904cuda3std6ranges3__45__cpo9iter_moveE - _ZN34_INTERNAL_d4d1b7e6_4_k_cu_71016e904cuda3std6ranges3__45__cpo4prevE)
_ZN34_INTERNAL_d4d1b7e6_4_k_cu_71016e904cuda3std6ranges3__45__cpo4prevE:
	.zero		1
	.type		_ZN34_INTERNAL_d4d1b7e6_4_k_cu_71016e904cuda3std6ranges3__45__cpo9iter_moveE,@object
	.size		_ZN34_INTERNAL_d4d1b7e6_4_k_cu_71016e904cuda3std6ranges3__45__cpo9iter_moveE,(_ZN34_INTERNAL_d4d1b7e6_4_k_cu_71016e906thrust24THRUST_300001_SM_1000_NS12placeholders2_2E - _ZN34_INTERNAL_d4d1b7e6_4_k_cu_71016e904cuda3std6ranges3__45__cpo9iter_moveE)
_ZN34_INTERNAL_d4d1b7e6_4_k_cu_71016e904cuda3std6ranges3__45__cpo9iter_moveE:
	.zero		1
	.type		_ZN34_INTERNAL_d4d1b7e6_4_k_cu_71016e906thrust24THRUST_300001_SM_1000_NS12placeholders2_2E,@object
	.size		_ZN34_INTERNAL_d4d1b7e6_4_k_cu_71016e906thrust24THRUST_300001_SM_1000_NS12placeholders2_2E,(_ZN34_INTERNAL_d4d1b7e6_4_k_cu_71016e906thrust24THRUST_300001_SM_1000_NS12placeholders2_4E - _ZN34_INTERNAL_d4d1b7e6_4_k_cu_71016e906thrust24THRUST_300001_SM_1000_NS12placeholders2_2E)
_ZN34_INTERNAL_d4d1b7e6_4_k_cu_71016e906thrust24THRUST_300001_SM_1000_NS12placeholders2_2E:
	.zero		1
	.type		_ZN34_INTERNAL_d4d1b7e6_4_k_cu_71016e906thrust24THRUST_300001_SM_1000_NS12placeholders2_4E,@object
	.size		_ZN34_INTERNAL_d4d1b7e6_4_k_cu_71016e906thrust24THRUST_300001_SM_1000_NS12placeholders2_4E,(_ZN34_INTERNAL_d4d1b7e6_4_k_cu_71016e904cuda3std3__45__cpo3endE - _ZN34_INTERNAL_d4d1b7e6_4_k_cu_71016e906thrust24THRUST_300001_SM_1000_NS12placeholders2_4E)
_ZN34_INTERNAL_d4d1b7e6_4_k_cu_71016e906thrust24THRUST_300001_SM_1000_NS12placeholders2_4E:
	.zero		1
	.type		_ZN34_INTERNAL_d4d1b7e6_4_k_cu_71016e904cuda3std3__45__cpo3endE,@object
	.size		_ZN34_INTERNAL_d4d1b7e6_4_k_cu_71016e904cuda3std3__45__cpo3endE,(_ZN34_INTERNAL_d4d1b7e6_4_k_cu_71016e904cuda3std6ranges3__45__cpo3endE - _ZN34_INTERNAL_d4d1b7e6_4_k_cu_71016e904cuda3std3__45__cpo3endE)
_ZN34_INTERNAL_d4d1b7e6_4_k_cu_71016e904cuda3std3__45__cpo3endE:
	.zero		1
	.type		_ZN34_INTERNAL_d4d1b7e6_4_k_cu_71016e904cuda3std6ranges3__45__cpo3endE,@object
	.size		_ZN34_INTERNAL_d4d1b7e6_4_k_cu_71016e904cuda3std6ranges3__45__cpo3endE,(_ZN34_INTERNAL_d4d1b7e6_4_k_cu_71016e904cuda3std3__419piecewise_constructE - _ZN34_INTERNAL_d4d1b7e6_4_k_cu_71016e904cuda3std6ranges3__45__cpo3endE)
_ZN34_INTERNAL_d4d1b7e6_4_k_cu_71016e904cuda3std6ranges3__45__cpo3endE:
	.zero		1
	.type		_ZN34_INTERNAL_d4d1b7e6_4_k_cu_71016e904cuda3std3__419piecewise_constructE,@object
	.size		_ZN34_INTERNAL_d4d1b7e6_4_k_cu_71016e904cuda3std3__419piecewise_constructE,(_ZN34_INTERNAL_d4d1b7e6_4_k_cu_71016e904cuda3std6ranges3__45__cpo5cdataE - _ZN34_INTERNAL_d4d1b7e6_4_k_cu_71016e904cuda3std3__419piecewise_constructE)
_ZN34_INTERNAL_d4d1b7e6_4_k_cu_71016e904cuda3std3__419piecewise_constructE:
	.zero		1
	.type		_ZN34_INTERNAL_d4d1b7e6_4_k_cu_71016e904cuda3std6ranges3__45__cpo5cdataE,@object
	.size		_ZN34_INTERNAL_d4d1b7e6_4_k_cu_71016e904cuda3std6ranges3__45__cpo5cdataE,(_ZN34_INTERNAL_d4d1b7e6_4_k_cu_71016e906thrust24THRUST_300001_SM_1000_NS12placeholders2_8E - _ZN34_INTERNAL_d4d1b7e6_4_k_cu_71016e904cuda3std6ranges3__45__cpo5cdataE)
_ZN34_INTERNAL_d4d1b7e6_4_k_cu_71016e904cuda3std6ranges3__45__cpo5cdataE:
	.zero		1
	.type		_ZN34_INTERNAL_d4d1b7e6_4_k_cu_71016e906thrust24THRUST_300001_SM_1000_NS12placeholders2_8E,@object
	.size		_ZN34_INTERNAL_d4d1b7e6_4_k_cu_71016e906thrust24THRUST_300001_SM_1000_NS12placeholders2_8E,(_ZN34_INTERNAL_d4d1b7e6_4_k_cu_71016e904cuda3std3__45__cpo4rendE - _ZN34_INTERNAL_d4d1b7e6_4_k_cu_71016e906thrust24THRUST_300001_SM_1000_NS12placeholders2_8E)
_ZN34_INTERNAL_d4d1b7e6_4_k_cu_71016e906thrust24THRUST_300001_SM_1000_NS12placeholders2_8E:
	.zero		1
	.type		_ZN34_INTERNAL_d4d1b7e6_4_k_cu_71016e904cuda3std3__45__cpo4rendE,@object
	.size		_ZN34_INTERNAL_d4d1b7e6_4_k_cu_71016e904cuda3std3__45__cpo4rendE,(_ZN34_INTERNAL_d4d1b7e6_4_k_cu_71016e904cuda3std6ranges3__45__cpo9iter_swapE - _ZN34_INTERNAL_d4d1b7e6_4_k_cu_71016e904cuda3std3__45__cpo4rendE)
_ZN34_INTERNAL_d4d1b7e6_4_k_cu_71016e904cuda3std3__45__cpo4rendE:
	.zero		1
	.type		_ZN34_INTERNAL_d4d1b7e6_4_k_cu_71016e904cuda3std6ranges3__45__cpo9iter_swapE,@object
	.size		_ZN34_INTERNAL_d4d1b7e6_4_k_cu_71016e904cuda3std6ranges3__45__cpo9iter_swapE,(_ZN34_INTERNAL_d4d1b7e6_4_k_cu_71016e904cuda3std3__48unexpectE - _ZN34_INTERNAL_d4d1b7e6_4_k_cu_71016e904cuda3std6ranges3__45__cpo9iter_swapE)
_ZN34_INTERNAL_d4d1b7e6_4_k_cu_71016e904cuda3std6ranges3__45__cpo9iter_swapE:
	.zero		1
	.type		_ZN34_INTERNAL_d4d1b7e6_4_k_cu_71016e904cuda3std3__48unexpectE,@object
	.size		_ZN34_INTERNAL_d4d1b7e6_4_k_cu_71016e904cuda3std3__48unexpectE,(_ZN34_INTERNAL_d4d1b7e6_4_k_cu_71016e906thrust24THRUST_300001_SM_1000_NS6system6detail10sequential3seqE - _ZN34_INTERNAL_d4d1b7e6_4_k_cu_71016e904cuda3std3__48unexpectE)
_ZN34_INTERNAL_d4d1b7e6_4_k_cu_71016e904cuda3std3__48unexpectE:
	.zero		1
	.type		_ZN34_INTERNAL_d4d1b7e6_4_k_cu_71016e906thrust24THRUST_300001_SM_1000_NS6system6detail10sequential3seqE,@object
	.size		_ZN34_INTERNAL_d4d1b7e6_4_k_cu_71016e906thrust24THRUST_300001_SM_1000_NS6system6detail10sequential3seqE,(.L_29 - _ZN34_INTERNAL_d4d1b7e6_4_k_cu_71016e906thrust24THRUST_300001_SM_1000_NS6system6detail10sequential3seqE)
_ZN34_INTERNAL_d4d1b7e6_4_k_cu_71016e906thrust24THRUST_300001_SM_1000_NS6system6detail10sequential3seqE:
	.zero		1
.L_29:


//--------------------- .nv.constant0._ZN3cub18CUB_300001_SM_10006detail4scan16DeviceScanKernelINS2_10policy_hubIiiiy9CustomSumE10Policy1000EPiS8_NS0_13ScanTileStateIiLb1EEES5_NS0_8NullTypeEyiLb0ESB_EEvT0_T1_T2_iT3_T4_T5_ --------------------------
	.section	.nv.constant0._ZN3cub18CUB_300001_SM_10006detail4scan16DeviceScanKernelINS2_10policy_hubIiiiy9CustomSumE10Policy1000EPiS8_NS0_13ScanTileStateIiLb1EEES5_NS0_8NullTypeEyiLb0ESB_EEvT0_T1_T2_iT3_T4_T5_,"a",@progbits
	.sectionflags	@""
	.align	4
.nv.constant0._ZN3cub18CUB_300001_SM_10006detail4scan16DeviceScanKernelINS2_10policy_hubIiiiy9CustomSumE10Policy1000EPiS8_NS0_13ScanTileStateIiLb1EEES5_NS0_8NullTypeEyiLb0ESB_EEvT0_T1_T2_iT3_T4_T5_:
	.zero		936


//--------------------- .nv.constant0._ZN3cub18CUB_300001_SM_10006detail4scan20DeviceScanInitKernelINS0_13ScanTileStateIiLb1EEEEEvT_i --------------------------
	.section	.nv.constant0._ZN3cub18CUB_300001_SM_10006detail4scan20DeviceScanInitKernelINS0_13ScanTileStateIiLb1EEEEEvT_i,"a",@progbits
	.sectionflags	@""
	.align	4
.nv.constant0._ZN3cub18CUB_300001_SM_10006detail4scan20DeviceScanInitKernelINS0_13ScanTileStateIiLb1EEEEEvT_i:
	.zero		908


//--------------------- .nv.constant0._ZN3cub18CUB_300001_SM_10006detail11EmptyKernelIvEEvv --------------------------
	.section	.nv.constant0._ZN3cub18CUB_300001_SM_10006detail11EmptyKernelIvEEvv,"a",@progbits
	.sectionflags	@""
	.align	4
.nv.constant0._ZN3cub18CUB_300001_SM_10006detail11EmptyKernelIvEEvv:
	.zero		896


//--------------------- .nv.constant0._Z11FindMatchesPiPcS0_S_S_S_S_ --------------------------
	.section	.nv.constant0._Z11FindMatchesPiPcS0_S_S_S_S_,"a",@progbits
	.sectionflags	@""
	.align	4
.nv.constant0._Z11FindMatchesPiPcS0_S_S_S_S_:
	.zero		952


//--------------------- .nv.constant0._Z15CalculateHashesPiPcS_ --------------------------
	.section	.nv.constant0._Z15CalculateHashesPiPcS_,"a",@progbits
	.sectionflags	@""
	.align	4
.nv.constant0._Z15CalculateHashesPiPcS_:
	.zero		920


//--------------------- .nv.constant0._Z20CalculateHashPatternPcPiS0_ --------------------------
	.section	.nv.constant0._Z20CalculateHashPatternPcPiS0_,"a",@progbits
	.sectionflags	@""
	.align	4
.nv.constant0._Z20CalculateHashPatternPcPiS0_:
	.zero		920


//--------------------- SYMBOLS --------------------------

	.type		.nv.reservedSmem.offset0,@object
	.size		.nv.reservedSmem.offset0,0x4
	.type		.nv.reservedSmem.cap,@object
	.size		.nv.reservedSmem.cap,0x4
